//
// Generated by NVIDIA NVVM Compiler
//
// Compiler Build ID: CL-36424714
// Cuda compilation tools, release 13.0, V13.0.88
// Based on NVVM 20.0.0
//

.version 9.0
.target sm_100
.address_size 64

	// .globl	binary_div_forward

.visible .entry binary_div_forward(
	.param .u64 binary_div_forward_param_0,
	.param .u64 binary_div_forward_param_1,
	.param .u64 .ptr .align 1 binary_div_forward_param_2,
	.param .u64 .ptr .align 1 binary_div_forward_param_3,
	.param .u64 .ptr .align 1 binary_div_forward_param_4,
	.param .u64 .ptr .align 1 binary_div_forward_param_5,
	.param .u64 .ptr .align 1 binary_div_forward_param_6,
	.param .u64 .ptr .align 1 binary_div_forward_param_7,
	.param .u64 .ptr .align 1 binary_div_forward_param_8
)
{
	.reg .pred 	%p<11>;
	.reg .b32 	%r<56>;
	.reg .b32 	%f<4>;
	.reg .b64 	%rd<108>;

	ld.param.u64 	%rd51, [binary_div_forward_param_0];
	ld.param.u64 	%rd44, [binary_div_forward_param_1];
	ld.param.u64 	%rd52, [binary_div_forward_param_2];
	ld.param.u64 	%rd45, [binary_div_forward_param_3];
	ld.param.u64 	%rd46, [binary_div_forward_param_4];
	ld.param.u64 	%rd47, [binary_div_forward_param_5];
	ld.param.u64 	%rd48, [binary_div_forward_param_6];
	ld.param.u64 	%rd49, [binary_div_forward_param_7];
	ld.param.u64 	%rd50, [binary_div_forward_param_8];
	cvta.to.global.u64 	%rd1, %rd52;
	mov.u32 	%r20, %ctaid.x;
	mov.u32 	%r21, %ntid.x;
	mov.u32 	%r22, %tid.x;
	mad.lo.s32 	%r54, %r20, %r21, %r22;
	cvt.u64.u32 	%rd53, %r54;
	setp.le.u64 	%p1, %rd51, %rd53;
	@%p1 bra 	$L__BB0_20;
	setp.eq.s64 	%p2, %rd44, 0;
	cvta.to.global.u64 	%rd2, %rd46;
	mov.b32 	%r47, 0;
	mov.b64 	%rd96, 0;
	mov.u32 	%r48, %r54;
	mov.u32 	%r49, %r47;
	@%p2 bra 	$L__BB0_5;
$L__BB0_2:
	not.b64 	%rd55, %rd96;
	add.s64 	%rd56, %rd44, %rd55;
	cvt.u64.u32 	%rd7, %r48;
	and.b64  	%rd8, %rd56, 4294967295;
	shl.b64 	%rd57, %rd56, 3;
	and.b64  	%rd58, %rd57, 34359738360;
	add.s64 	%rd59, %rd1, %rd58;
	ld.global.u64 	%rd9, [%rd59];
	and.b64  	%rd60, %rd9, -4294967296;
	setp.ne.s64 	%p3, %rd60, 0;
	@%p3 bra 	$L__BB0_8;
	cvt.u32.u64 	%r24, %rd9;
	cvt.u32.u64 	%r25, %rd7;
	div.u32 	%r26, %r25, %r24;
	mul.lo.s32 	%r27, %r26, %r24;
	sub.s32 	%r28, %r25, %r27;
	cvt.u64.u32 	%rd98, %r26;
	cvt.u64.u32 	%rd99, %r28;
	bra.uni 	$L__BB0_9;
$L__BB0_4:
	cvt.u64.u32 	%rd96, %r49;
$L__BB0_5:
	setp.eq.s64 	%p5, %rd44, 0;
	cvta.to.global.u64 	%rd5, %rd48;
	mov.b32 	%r50, 0;
	mov.b64 	%rd101, 0;
	mov.u32 	%r51, %r54;
	mov.u32 	%r52, %r50;
	@%p5 bra 	$L__BB0_11;
$L__BB0_6:
	not.b64 	%rd66, %rd101;
	add.s64 	%rd67, %rd44, %rd66;
	cvt.u64.u32 	%rd21, %r51;
	and.b64  	%rd22, %rd67, 4294967295;
	shl.b64 	%rd68, %rd67, 3;
	and.b64  	%rd69, %rd68, 34359738360;
	add.s64 	%rd70, %rd1, %rd69;
	ld.global.u64 	%rd23, [%rd70];
	and.b64  	%rd71, %rd23, -4294967296;
	setp.ne.s64 	%p6, %rd71, 0;
	@%p6 bra 	$L__BB0_14;
	cvt.u32.u64 	%r32, %rd23;
	cvt.u32.u64 	%r33, %rd21;
	div.u32 	%r34, %r33, %r32;
	mul.lo.s32 	%r35, %r34, %r32;
	sub.s32 	%r36, %r33, %r35;
	cvt.u64.u32 	%rd102, %r34;
	cvt.u64.u32 	%rd103, %r36;
	bra.uni 	$L__BB0_15;
$L__BB0_8:
	div.u64 	%rd98, %rd7, %rd9;
	mul.lo.s64 	%rd61, %rd98, %rd9;
	sub.s64 	%rd99, %rd7, %rd61;
$L__BB0_9:
	shl.b64 	%rd62, %rd8, 3;
	add.s64 	%rd63, %rd2, %rd62;
	ld.global.u64 	%rd64, [%rd63];
	cvt.u32.u64 	%r29, %rd64;
	cvt.u32.u64 	%r30, %rd99;
	mad.lo.s32 	%r49, %r29, %r30, %r49;
	cvt.u32.u64 	%r48, %rd98;
	add.s32 	%r47, %r47, 1;
	cvt.u64.u32 	%rd96, %r47;
	setp.gt.u64 	%p4, %rd44, %rd96;
	@%p4 bra 	$L__BB0_2;
	bra.uni 	$L__BB0_4;
$L__BB0_10:
	cvt.u64.u32 	%rd101, %r52;
$L__BB0_11:
	setp.eq.s64 	%p8, %rd44, 0;
	cvta.to.global.u64 	%rd19, %rd50;
	mov.b32 	%r53, 0;
	mov.b64 	%rd107, 0;
	mov.u32 	%r55, %r53;
	@%p8 bra 	$L__BB0_19;
$L__BB0_12:
	not.b64 	%rd77, %rd107;
	add.s64 	%rd78, %rd44, %rd77;
	cvt.u64.u32 	%rd32, %r54;
	and.b64  	%rd33, %rd78, 4294967295;
	shl.b64 	%rd79, %rd78, 3;
	and.b64  	%rd80, %rd79, 34359738360;
	add.s64 	%rd81, %rd1, %rd80;
	ld.global.u64 	%rd34, [%rd81];
	and.b64  	%rd82, %rd34, -4294967296;
	setp.ne.s64 	%p9, %rd82, 0;
	@%p9 bra 	$L__BB0_16;
	cvt.u32.u64 	%r40, %rd34;
	cvt.u32.u64 	%r41, %rd32;
	div.u32 	%r42, %r41, %r40;
	mul.lo.s32 	%r43, %r42, %r40;
	sub.s32 	%r44, %r41, %r43;
	cvt.u64.u32 	%rd105, %r42;
	cvt.u64.u32 	%rd106, %r44;
	bra.uni 	$L__BB0_17;
$L__BB0_14:
	div.u64 	%rd102, %rd21, %rd23;
	mul.lo.s64 	%rd72, %rd102, %rd23;
	sub.s64 	%rd103, %rd21, %rd72;
$L__BB0_15:
	shl.b64 	%rd73, %rd22, 3;
	add.s64 	%rd74, %rd5, %rd73;
	ld.global.u64 	%rd75, [%rd74];
	cvt.u32.u64 	%r37, %rd75;
	cvt.u32.u64 	%r38, %rd103;
	mad.lo.s32 	%r52, %r37, %r38, %r52;
	cvt.u32.u64 	%r51, %rd102;
	add.s32 	%r50, %r50, 1;
	cvt.u64.u32 	%rd101, %r50;
	setp.gt.u64 	%p7, %rd44, %rd101;
	@%p7 bra 	$L__BB0_6;
	bra.uni 	$L__BB0_10;
$L__BB0_16:
	div.u64 	%rd105, %rd32, %rd34;
	mul.lo.s64 	%rd83, %rd105, %rd34;
	sub.s64 	%rd106, %rd32, %rd83;
$L__BB0_17:
	shl.b64 	%rd84, %rd33, 3;
	add.s64 	%rd85, %rd19, %rd84;
	ld.global.u64 	%rd86, [%rd85];
	cvt.u32.u64 	%r45, %rd86;
	cvt.u32.u64 	%r46, %rd106;
	mad.lo.s32 	%r55, %r45, %r46, %r55;
	cvt.u32.u64 	%r54, %rd105;
	add.s32 	%r53, %r53, 1;
	cvt.u64.u32 	%rd107, %r53;
	setp.gt.u64 	%p10, %rd44, %rd107;
	@%p10 bra 	$L__BB0_12;
	cvt.u64.u32 	%rd107, %r55;
$L__BB0_19:
	cvta.to.global.u64 	%rd87, %rd45;
	shl.b64 	%rd88, %rd96, 2;
	add.s64 	%rd89, %rd87, %rd88;
	ld.global.f32 	%f1, [%rd89];
	cvta.to.global.u64 	%rd90, %rd47;
	shl.b64 	%rd91, %rd101, 2;
	add.s64 	%rd92, %rd90, %rd91;
	ld.global.f32 	%f2, [%rd92];
	div.rn.f32 	%f3, %f1, %f2;
	cvta.to.global.u64 	%rd93, %rd49;
	shl.b64 	%rd94, %rd107, 2;
	add.s64 	%rd95, %rd93, %rd94;
	st.global.f32 	[%rd95], %f3;
$L__BB0_20:
	ret;

}
	// .globl	binary_div_backward
.visible .entry binary_div_backward(
	.param .u64 binary_div_backward_param_0,
	.param .u64 binary_div_backward_param_1,
	.param .u64 .ptr .align 1 binary_div_backward_param_2,
	.param .u64 .ptr .align 1 binary_div_backward_param_3,
	.param .u64 .ptr .align 1 binary_div_backward_param_4,
	.param .u64 .ptr .align 1 binary_div_backward_param_5,
	.param .u64 .ptr .align 1 binary_div_backward_param_6,
	.param .u64 .ptr .align 1 binary_div_backward_param_7,
	.param .u64 .ptr .align 1 binary_div_backward_param_8,
	.param .u64 .ptr .align 1 binary_div_backward_param_9,
	.param .u64 .ptr .align 1 binary_div_backward_param_10
)
{
	.reg .pred 	%p<11>;
	.reg .b32 	%r<54>;
	.reg .b32 	%f<12>;
	.reg .b64 	%rd<114>;

	ld.param.u64 	%rd51, [binary_div_backward_param_0];
	ld.param.u64 	%rd42, [binary_div_backward_param_1];
	ld.param.u64 	%rd52, [binary_div_backward_param_2];
	ld.param.u64 	%rd43, [binary_div_backward_param_3];
	ld.param.u64 	%rd44, [binary_div_backward_param_4];
	ld.param.u64 	%rd45, [binary_div_backward_param_5];
	ld.param.u64 	%rd46, [binary_div_backward_param_6];
	ld.param.u64 	%rd47, [binary_div_backward_param_7];
	ld.param.u64 	%rd48, [binary_div_backward_param_8];
	ld.param.u64 	%rd49, [binary_div_backward_param_9];
	ld.param.u64 	%rd50, [binary_div_backward_param_10];
	cvta.to.global.u64 	%rd1, %rd52;
	mov.u32 	%r20, %ctaid.x;
	mov.u32 	%r21, %ntid.x;
	mov.u32 	%r22, %tid.x;
	mad.lo.s32 	%r52, %r20, %r21, %r22;
	cvt.u64.u32 	%rd53, %r52;
	setp.le.u64 	%p1, %rd51, %rd53;
	@%p1 bra 	$L__BB1_20;
	setp.eq.s64 	%p2, %rd42, 0;
	cvta.to.global.u64 	%rd2, %rd45;
	mov.b32 	%r45, 0;
	mov.b64 	%rd102, 0;
	mov.u32 	%r46, %r52;
	mov.u32 	%r47, %r45;
	@%p2 bra 	$L__BB1_5;
$L__BB1_2:
	not.b64 	%rd55, %rd102;
	add.s64 	%rd56, %rd42, %rd55;
	and.b64  	%rd7, %rd56, 4294967295;
	shl.b64 	%rd57, %rd56, 3;
	and.b64  	%rd58, %rd57, 34359738360;
	add.s64 	%rd59, %rd1, %rd58;
	ld.global.u64 	%rd8, [%rd59];
	and.b64  	%rd60, %rd8, -4294967296;
	setp.ne.s64 	%p3, %rd60, 0;
	@%p3 bra 	$L__BB1_8;
	cvt.u32.u64 	%r24, %rd8;
	div.u32 	%r25, %r46, %r24;
	mul.lo.s32 	%r26, %r25, %r24;
	sub.s32 	%r27, %r46, %r26;
	cvt.u64.u32 	%rd104, %r25;
	cvt.u64.u32 	%rd105, %r27;
	bra.uni 	$L__BB1_9;
$L__BB1_4:
	cvt.u64.u32 	%rd102, %r47;
$L__BB1_5:
	setp.eq.s64 	%p5, %rd42, 0;
	cvta.to.global.u64 	%rd5, %rd48;
	mov.b32 	%r48, 0;
	mov.b64 	%rd107, 0;
	mov.u32 	%r49, %r52;
	mov.u32 	%r50, %r48;
	@%p5 bra 	$L__BB1_11;
$L__BB1_6:
	not.b64 	%rd67, %rd107;
	add.s64 	%rd68, %rd42, %rd67;
	and.b64  	%rd20, %rd68, 4294967295;
	shl.b64 	%rd69, %rd68, 3;
	and.b64  	%rd70, %rd69, 34359738360;
	add.s64 	%rd71, %rd1, %rd70;
	ld.global.u64 	%rd21, [%rd71];
	and.b64  	%rd72, %rd21, -4294967296;
	setp.ne.s64 	%p6, %rd72, 0;
	@%p6 bra 	$L__BB1_14;
	cvt.u32.u64 	%r31, %rd21;
	div.u32 	%r32, %r49, %r31;
	mul.lo.s32 	%r33, %r32, %r31;
	sub.s32 	%r34, %r49, %r33;
	cvt.u64.u32 	%rd108, %r32;
	cvt.u64.u32 	%rd109, %r34;
	bra.uni 	$L__BB1_15;
$L__BB1_8:
	cvt.u64.u32 	%rd61, %r46;
	div.u64 	%rd104, %rd61, %rd8;
	mul.lo.s64 	%rd62, %rd104, %rd8;
	sub.s64 	%rd105, %rd61, %rd62;
$L__BB1_9:
	shl.b64 	%rd63, %rd7, 3;
	add.s64 	%rd64, %rd2, %rd63;
	ld.global.u64 	%rd65, [%rd64];
	cvt.u32.u64 	%r28, %rd65;
	cvt.u32.u64 	%r29, %rd105;
	mad.lo.s32 	%r47, %r28, %r29, %r47;
	cvt.u32.u64 	%r46, %rd104;
	add.s32 	%r45, %r45, 1;
	cvt.u64.u32 	%rd102, %r45;
	setp.gt.u64 	%p4, %rd42, %rd102;
	@%p4 bra 	$L__BB1_2;
	bra.uni 	$L__BB1_4;
$L__BB1_10:
	cvt.u64.u32 	%rd107, %r50;
$L__BB1_11:
	setp.eq.s64 	%p8, %rd42, 0;
	cvta.to.global.u64 	%rd18, %rd50;
	mov.b32 	%r51, 0;
	mov.b64 	%rd113, 0;
	mov.u32 	%r53, %r51;
	@%p8 bra 	$L__BB1_19;
$L__BB1_12:
	not.b64 	%rd79, %rd113;
	add.s64 	%rd80, %rd42, %rd79;
	cvt.u64.u32 	%rd30, %r52;
	and.b64  	%rd31, %rd80, 4294967295;
	shl.b64 	%rd81, %rd80, 3;
	and.b64  	%rd82, %rd81, 34359738360;
	add.s64 	%rd83, %rd1, %rd82;
	ld.global.u64 	%rd32, [%rd83];
	and.b64  	%rd84, %rd32, -4294967296;
	setp.ne.s64 	%p9, %rd84, 0;
	@%p9 bra 	$L__BB1_16;
	cvt.u32.u64 	%r38, %rd32;
	cvt.u32.u64 	%r39, %rd30;
	div.u32 	%r40, %r39, %r38;
	mul.lo.s32 	%r41, %r40, %r38;
	sub.s32 	%r42, %r39, %r41;
	cvt.u64.u32 	%rd111, %r40;
	cvt.u64.u32 	%rd112, %r42;
	bra.uni 	$L__BB1_17;
$L__BB1_14:
	cvt.u64.u32 	%rd73, %r49;
	div.u64 	%rd108, %rd73, %rd21;
	mul.lo.s64 	%rd74, %rd108, %rd21;
	sub.s64 	%rd109, %rd73, %rd74;
$L__BB1_15:
	shl.b64 	%rd75, %rd20, 3;
	add.s64 	%rd76, %rd5, %rd75;
	ld.global.u64 	%rd77, [%rd76];
	cvt.u32.u64 	%r35, %rd77;
	cvt.u32.u64 	%r36, %rd109;
	mad.lo.s32 	%r50, %r35, %r36, %r50;
	cvt.u32.u64 	%r49, %rd108;
	add.s32 	%r48, %r48, 1;
	cvt.u64.u32 	%rd107, %r48;
	setp.gt.u64 	%p7, %rd42, %rd107;
	@%p7 bra 	$L__BB1_6;
	bra.uni 	$L__BB1_10;
$L__BB1_16:
	div.u64 	%rd111, %rd30, %rd32;
	mul.lo.s64 	%rd85, %rd111, %rd32;
	sub.s64 	%rd112, %rd30, %rd85;
$L__BB1_17:
	shl.b64 	%rd86, %rd31, 3;
	add.s64 	%rd87, %rd18, %rd86;
	ld.global.u64 	%rd88, [%rd87];
	cvt.u32.u64 	%r43, %rd88;
	cvt.u32.u64 	%r44, %rd112;
	mad.lo.s32 	%r53, %r43, %r44, %r53;
	cvt.u32.u64 	%r52, %rd111;
	add.s32 	%r51, %r51, 1;
	cvt.u64.u32 	%rd113, %r51;
	setp.gt.u64 	%p10, %rd42, %rd113;
	@%p10 bra 	$L__BB1_12;
	cvt.u64.u32 	%rd113, %r53;
$L__BB1_19:
	cvta.to.global.u64 	%rd89, %rd46;
	shl.b64 	%rd90, %rd107, 2;
	add.s64 	%rd91, %rd89, %rd90;
	ld.global.f32 	%f1, [%rd91];
	cvta.to.global.u64 	%rd92, %rd43;
	shl.b64 	%rd93, %rd102, 2;
	add.s64 	%rd94, %rd92, %rd93;
	ld.global.f32 	%f2, [%rd94];
	cvta.to.global.u64 	%rd95, %rd49;
	shl.b64 	%rd96, %rd113, 2;
	add.s64 	%rd97, %rd95, %rd96;
	ld.global.f32 	%f3, [%rd97];
	rcp.rn.f32 	%f4, %f2;
	cvta.to.global.u64 	%rd98, %rd44;
	add.s64 	%rd99, %rd98, %rd93;
	ld.global.f32 	%f5, [%rd99];
	fma.rn.f32 	%f6, %f4, %f3, %f5;
	st.global.f32 	[%rd99], %f6;
	mul.f32 	%f7, %f2, %f2;
	div.rn.f32 	%f8, %f1, %f7;
	mul.f32 	%f9, %f3, %f8;
	cvta.to.global.u64 	%rd100, %rd47;
	add.s64 	%rd101, %rd100, %rd90;
	ld.global.f32 	%f10, [%rd101];
	sub.f32 	%f11, %f10, %f9;
	st.global.f32 	[%rd101], %f11;
$L__BB1_20:
	ret;

}


// ===== COMPILED SASS (sm_100) =====

	.target	sm_100

	.elftype	@"ET_EXEC"


//--------------------- .note.nv.tkinfo           --------------------------
	.section	.note.nv.tkinfo,"",@"SHT_NOTE"
	.sectionflags	@"SHF_NOTE_NV_TKINFO"
	.tkinfo
        /*0018*/ 	.word	0x00000002
        /*0030*/ 	.string	""
        /*0030*/ 	.string	"ptxas"
        /*0030*/ 	.string	"Cuda compilation tools, release 13.0, V13.0.88"
        /*0030*/ 	.string	"Build cuda_13.0.r13.0/compiler.36424714_0"
        /*0030*/ 	.string	"-arch sm_100 -m 64 "



//--------------------- .note.nv.cuinfo           --------------------------
	.section	.note.nv.cuinfo,"",@"SHT_NOTE"
	.sectionflags	@"SHF_NOTE_NV_CUINFO"
        /*0018*/ 	.short	0x0002
        /*001a*/ 	.short	0x0064
        /*001c*/ 	.short	0x0082
	.zero		2


//--------------------- .nv.info                  --------------------------
	.section	.nv.info,"",@"SHT_CUDA_INFO"
	.align	4


	//----- nvinfo : EIATTR_REGCOUNT
	.align		4
        /*0000*/ 	.byte	0x04, 0x2f
        /*0002*/ 	.short	(.L_1 - .L_0)
	.align		4
.L_0:
        /*0004*/ 	.word	index@(binary_div_forward)
        /*0008*/ 	.word	0x0000001c


	//----- nvinfo : EIATTR_FRAME_SIZE
	.align		4
.L_1:
        /*000c*/ 	.byte	0x04, 0x11
        /*000e*/ 	.short	(.L_3 - .L_2)
	.align		4
.L_2:
        /*0010*/ 	.word	index@($__internal_4_$__cuda_sm3x_div_rn_noftz_f32_slowpath)
        /*0014*/ 	.word	0x00000000


	//----- nvinfo : EIATTR_FRAME_SIZE
	.align		4
.L_3:
        /*0018*/ 	.byte	0x04, 0x11
        /*001a*/ 	.short	(.L_5 - .L_4)
	.align		4
.L_4:
        /*001c*/ 	.word	index@($__internal_3_$__cuda_sm20_div_u64)
        /*0020*/ 	.word	0x00000000


	//----- nvinfo : EIATTR_FRAME_SIZE
	.align		4
.L_5:
        /*0024*/ 	.byte	0x04, 0x11
        /*0026*/ 	.short	(.L_7 - .L_6)
	.align		4
.L_6:
        /*0028*/ 	.word	index@(binary_div_forward)
        /*002c*/ 	.word	0x00000000


	//----- nvinfo : EIATTR_REGCOUNT
	.align		4
.L_7:
        /*0030*/ 	.byte	0x04, 0x2f
        /*0032*/ 	.short	(.L_9 - .L_8)
	.align		4
.L_8:
        /*0034*/ 	.word	index@(binary_div_backward)
        /*0038*/ 	.word	0x0000001c


	//----- nvinfo : EIATTR_FRAME_SIZE
	.align		4
.L_9:
        /*003c*/ 	.byte	0x04, 0x11
        /*003e*/ 	.short	(.L_11 - .L_10)
	.align		4
.L_10:
        /*0040*/ 	.word	index@($__internal_2_$__cuda_sm3x_div_rn_noftz_f32_slowpath)
        /*0044*/ 	.word	0x00000000


	//----- nvinfo : EIATTR_FRAME_SIZE
	.align		4
.L_11:
        /*0048*/ 	.byte	0x04, 0x11
        /*004a*/ 	.short	(.L_13 - .L_12)
	.align		4
.L_12:
        /*004c*/ 	.word	index@($__internal_1_$__cuda_sm20_rcp_rn_f32_slowpath)
        /*0050*/ 	.word	0x00000000


	//----- nvinfo : EIATTR_FRAME_SIZE
	.align		4
.L_13:
        /*0054*/ 	.byte	0x04, 0x11
        /*0056*/ 	.short	(.L_15 - .L_14)
	.align		4
.L_14:
        /*0058*/ 	.word	index@($__internal_0_$__cuda_sm20_div_u64)
        /*005c*/ 	.word	0x00000000


	//----- nvinfo : EIATTR_FRAME_SIZE
	.align		4
.L_15:
        /*0060*/ 	.byte	0x04, 0x11
        /*0062*/ 	.short	(.L_17 - .L_16)
	.align		4
.L_16:
        /*0064*/ 	.word	index@(binary_div_backward)
        /*0068*/ 	.word	0x00000000


	//----- nvinfo : EIATTR_MIN_STACK_SIZE
	.align		4
.L_17:
        /*006c*/ 	.byte	0x04, 0x12
        /*006e*/ 	.short	(.L_19 - .L_18)
	.align		4
.L_18:
        /*0070*/ 	.word	index@(binary_div_backward)
        /*0074*/ 	.word	0x00000000


	//----- nvinfo : EIATTR_MIN_STACK_SIZE
	.align		4
.L_19:
        /*0078*/ 	.byte	0x04, 0x12
        /*007a*/ 	.short	(.L_21 - .L_20)
	.align		4
.L_20:
        /*007c*/ 	.word	index@(binary_div_forward)
        /*0080*/ 	.word	0x00000000
.L_21:


//--------------------- .nv.compat                --------------------------
	.section	.nv.compat,"",@"SHT_CUDA_COMPAT_INFO"
	.align	4
        /*0000*/ 	.byte	0x02, 0x09, 0x00, 0x00, 0x02, 0x02, 0x01, 0x00, 0x02, 0x05, 0x05, 0x00, 0x03, 0x07, 0x01, 0x01
        /*0010*/ 	.byte	0x02, 0x03, 0x00, 0x00, 0x02, 0x06, 0x01, 0x00, 0x04, 0x0b, 0x08, 0x00, 0x01, 0x00, 0x00, 0x00
        /*0020*/ 	.byte	0x00, 0x00, 0x00, 0x00


//--------------------- .nv.info.binary_div_backward --------------------------
	.section	.nv.info.binary_div_backward,"",@"SHT_CUDA_INFO"
	.sectionflags	@""
	.align	4


	//----- nvinfo : EIATTR_CUDA_API_VERSION
	.align		4
        /*0000*/ 	.byte	0x04, 0x37
        /*0002*/ 	.short	(.L_23 - .L_22)
.L_22:
        /*0004*/ 	.word	0x00000082


	//----- nvinfo : EIATTR_KPARAM_INFO
	.align		4
.L_23:
        /*0008*/ 	.byte	0x04, 0x17
        /*000a*/ 	.short	(.L_25 - .L_24)
.L_24:
        /*000c*/ 	.word	0x00000000
        /*0010*/ 	.short	0x000a
        /*0012*/ 	.short	0x0050
        /*0014*/ 	.byte	0x00, 0xf5, 0x21, 0x00


	//----- nvinfo : EIATTR_KPARAM_INFO
	.align		4
.L_25:
        /*0018*/ 	.byte	0x04, 0x17
        /*001a*/ 	.short	(.L_27 - .L_26)
.L_26:
        /*001c*/ 	.word	0x00000000
        /*0020*/ 	.short	0x0009
        /*0022*/ 	.short	0x0048
        /*0024*/ 	.byte	0x00, 0xf5, 0x21, 0x00


	//----- nvinfo : EIATTR_KPARAM_INFO
	.align		4
.L_27:
        /*0028*/ 	.byte	0x04, 0x17
        /*002a*/ 	.short	(.L_29 - .L_28)
.L_28:
        /*002c*/ 	.word	0x00000000
        /*0030*/ 	.short	0x0008
        /*0032*/ 	.short	0x0040
        /*0034*/ 	.byte	0x00, 0xf5, 0x21, 0x00


	//----- nvinfo : EIATTR_KPARAM_INFO
	.align		4
.L_29:
        /*0038*/ 	.byte	0x04, 0x17
        /*003a*/ 	.short	(.L_31 - .L_30)
.L_30:
        /*003c*/ 	.word	0x00000000
        /*0040*/ 	.short	0x0007
        /*0042*/ 	.short	0x0038
        /*0044*/ 	.byte	0x00, 0xf5, 0x21, 0x00


	//----- nvinfo : EIATTR_KPARAM_INFO
	.align		4
.L_31:
        /*0048*/ 	.byte	0x04, 0x17
        /*004a*/ 	.short	(.L_33 - .L_32)
.L_32:
        /*004c*/ 	.word	0x00000000
        /*0050*/ 	.short	0x0006
        /*0052*/ 	.short	0x0030
        /*0054*/ 	.byte	0x00, 0xf5, 0x21, 0x00


	//----- nvinfo : EIATTR_KPARAM_INFO
	.align		4
.L_33:
        /*0058*/ 	.byte	0x04, 0x17
        /*005a*/ 	.short	(.L_35 - .L_34)
.L_34:
        /*005c*/ 	.word	0x00000000
        /*0060*/ 	.short	0x0005
        /*0062*/ 	.short	0x0028
        /*0064*/ 	.byte	0x00, 0xf5, 0x21, 0x00


	//----- nvinfo : EIATTR_KPARAM_INFO
	.align		4
.L_35:
        /*0068*/ 	.byte	0x04, 0x17
        /*006a*/ 	.short	(.L_37 - .L_36)
.L_36:
        /*006c*/ 	.word	0x00000000
        /*0070*/ 	.short	0x0004
        /*0072*/ 	.short	0x0020
        /*0074*/ 	.byte	0x00, 0xf5, 0x21, 0x00


	//----- nvinfo : EIATTR_KPARAM_INFO
	.align		4
.L_37:
        /*0078*/ 	.byte	0x04, 0x17
        /*007a*/ 	.short	(.L_39 - .L_38)
.L_38:
        /*007c*/ 	.word	0x00000000
        /*0080*/ 	.short	0x0003
        /*0082*/ 	.short	0x0018
        /*0084*/ 	.byte	0x00, 0xf5, 0x21, 0x00


	//----- nvinfo : EIATTR_KPARAM_INFO
	.align		4
.L_39:
        /*0088*/ 	.byte	0x04, 0x17
        /*008a*/ 	.short	(.L_41 - .L_40)
.L_40:
        /*008c*/ 	.word	0x00000000
        /*0090*/ 	.short	0x0002
        /*0092*/ 	.short	0x0010
        /*0094*/ 	.byte	0x00, 0xf5, 0x21, 0x00


	//----- nvinfo : EIATTR_KPARAM_INFO
	.align		4
.L_41:
        /*0098*/ 	.byte	0x04, 0x17
        /*009a*/ 	.short	(.L_43 - .L_42)
.L_42:
        /*009c*/ 	.word	0x00000000
        /*00a0*/ 	.short	0x0001
        /*00a2*/ 	.short	0x0008
        /*00a4*/ 	.byte	0x00, 0xf0, 0x21, 0x00


	//----- nvinfo : EIATTR_KPARAM_INFO
	.align		4
.L_43:
        /*00a8*/ 	.byte	0x04, 0x17
        /*00aa*/ 	.short	(.L_45 - .L_44)
.L_44:
        /*00ac*/ 	.word	0x00000000
        /*00b0*/ 	.short	0x0000
        /*00b2*/ 	.short	0x0000
        /*00b4*/ 	.byte	0x00, 0xf0, 0x21, 0x00


	//----- nvinfo : EIATTR_SPARSE_MMA_MASK
	.align		4
.L_45:
        /*00b8*/ 	.byte	0x03, 0x50
        /*00ba*/ 	.short	0x0000


	//----- nvinfo : EIATTR_MAXREG_COUNT
	.align		4
        /*00bc*/ 	.byte	0x03, 0x1b
        /*00be*/ 	.short	0x00ff


	//----- nvinfo : EIATTR_MERCURY_ISA_VERSION
	.align		4
        /*00c0*/ 	.byte	0x03, 0x5f
        /*00c2*/ 	.short	0x0101


	//----- nvinfo : EIATTR_VRC_CTA_INIT_COUNT
	.align		4
        /*00c4*/ 	.byte	0x02, 0x4a
	.zero		1
	.zero		1


	//----- nvinfo : EIATTR_EXIT_INSTR_OFFSETS
	.align		4
        /*00c8*/ 	.byte	0x04, 0x1c
        /*00ca*/ 	.short	(.L_47 - .L_46)


	//   ....[0]....
.L_46:
        /*00cc*/ 	.word	0x00000080


	//   ....[1]....
        /*00d0*/ 	.word	0x000010c0


	//----- nvinfo : EIATTR_CRS_STACK_SIZE
	.align		4
.L_47:
        /*00d4*/ 	.byte	0x04, 0x1e
        /*00d6*/ 	.short	(.L_49 - .L_48)
.L_48:
        /*00d8*/ 	.word	0x00000000


	//----- nvinfo : EIATTR_CBANK_PARAM_SIZE
	.align		4
.L_49:
        /*00dc*/ 	.byte	0x03, 0x19
        /*00de*/ 	.short	0x0058


	//----- nvinfo : EIATTR_PARAM_CBANK
	.align		4
        /*00e0*/ 	.byte	0x04, 0x0a
        /*00e2*/ 	.short	(.L_51 - .L_50)
	.align		4
.L_50:
        /*00e4*/ 	.word	index@(.nv.constant0.binary_div_backward)
        /*00e8*/ 	.short	0x0380
        /*00ea*/ 	.short	0x0058


	//----- nvinfo : EIATTR_SW_WAR
	.align		4
.L_51:
        /*00ec*/ 	.byte	0x04, 0x36
        /*00ee*/ 	.short	(.L_53 - .L_52)
.L_52:
        /*00f0*/ 	.word	0x00000008
.L_53:


//--------------------- .nv.info.binary_div_forward --------------------------
	.section	.nv.info.binary_div_forward,"",@"SHT_CUDA_INFO"
	.sectionflags	@""
	.align	4


	//----- nvinfo : EIATTR_CUDA_API_VERSION
	.align		4
        /*0000*/ 	.byte	0x04, 0x37
        /*0002*/ 	.short	(.L_55 - .L_54)
.L_54:
        /*0004*/ 	.word	0x00000082


	//----- nvinfo : EIATTR_KPARAM_INFO
	.align		4
.L_55:
        /*0008*/ 	.byte	0x04, 0x17
        /*000a*/ 	.short	(.L_57 - .L_56)
.L_56:
        /*000c*/ 	.word	0x00000000
        /*0010*/ 	.short	0x0008
        /*0012*/ 	.short	0x0040
        /*0014*/ 	.byte	0x00, 0xf5, 0x21, 0x00


	//----- nvinfo : EIATTR_KPARAM_INFO
	.align		4
.L_57:
        /*0018*/ 	.byte	0x04, 0x17
        /*001a*/ 	.short	(.L_59 - .L_58)
.L_58:
        /*001c*/ 	.word	0x00000000
        /*0020*/ 	.short	0x0007
        /*0022*/ 	.short	0x0038
        /*0024*/ 	.byte	0x00, 0xf5, 0x21, 0x00


	//----- nvinfo : EIATTR_KPARAM_INFO
	.align		4
.L_59:
        /*0028*/ 	.byte	0x04, 0x17
        /*002a*/ 	.short	(.L_61 - .L_60)
.L_60:
        /*002c*/ 	.word	0x00000000
        /*0030*/ 	.short	0x0006
        /*0032*/ 	.short	0x0030
        /*0034*/ 	.byte	0x00, 0xf5, 0x21, 0x00


	//----- nvinfo : EIATTR_KPARAM_INFO
	.align		4
.L_61:
        /*0038*/ 	.byte	0x04, 0x17
        /*003a*/ 	.short	(.L_63 - .L_62)
.L_62:
        /*003c*/ 	.word	0x00000000
        /*0040*/ 	.short	0x0005
        /*0042*/ 	.short	0x0028
        /*0044*/ 	.byte	0x00, 0xf5, 0x21, 0x00


	//----- nvinfo : EIATTR_KPARAM_INFO
	.align		4
.L_63:
        /*0048*/ 	.byte	0x04, 0x17
        /*004a*/ 	.short	(.L_65 - .L_64)
.L_64:
        /*004c*/ 	.word	0x00000000
        /*0050*/ 	.short	0x0004
        /*0052*/ 	.short	0x0020
        /*0054*/ 	.byte	0x00, 0xf5, 0x21, 0x00


	//----- nvinfo : EIATTR_KPARAM_INFO
	.align		4
.L_65:
        /*0058*/ 	.byte	0x04, 0x17
        /*005a*/ 	.short	(.L_67 - .L_66)
.L_66:
        /*005c*/ 	.word	0x00000000
        /*0060*/ 	.short	0x0003
        /*0062*/ 	.short	0x0018
        /*0064*/ 	.byte	0x00, 0xf5, 0x21, 0x00


	//----- nvinfo : EIATTR_KPARAM_INFO
	.align		4
.L_67:
        /*0068*/ 	.byte	0x04, 0x17
        /*006a*/ 	.short	(.L_69 - .L_68)
.L_68:
        /*006c*/ 	.word	0x00000000
        /*0070*/ 	.short	0x0002
        /*0072*/ 	.short	0x0010
        /*0074*/ 	.byte	0x00, 0xf5, 0x21, 0x00


	//----- nvinfo : EIATTR_KPARAM_INFO
	.align		4
.L_69:
        /*0078*/ 	.byte	0x04, 0x17
        /*007a*/ 	.short	(.L_71 - .L_70)
.L_70:
        /*007c*/ 	.word	0x00000000
        /*0080*/ 	.short	0x0001
        /*0082*/ 	.short	0x0008
        /*0084*/ 	.byte	0x00, 0xf0, 0x21, 0x00


	//----- nvinfo : EIATTR_KPARAM_INFO
	.align		4
.L_71:
        /*0088*/ 	.byte	0x04, 0x17
        /*008a*/ 	.short	(.L_73 - .L_72)
.L_72:
        /*008c*/ 	.word	0x00000000
        /*0090*/ 	.short	0x0000
        /*0092*/ 	.short	0x0000
        /*0094*/ 	.byte	0x00, 0xf0, 0x21, 0x00


	//----- nvinfo : EIATTR_SPARSE_MMA_MASK
	.align		4
.L_73:
        /*0098*/ 	.byte	0x03, 0x50
        /*009a*/ 	.short	0x0000


	//----- nvinfo : EIATTR_MAXREG_COUNT
	.align		4
        /*009c*/ 	.byte	0x03, 0x1b
        /*009e*/ 	.short	0x00ff


	//----- nvinfo : EIATTR_MERCURY_ISA_VERSION
	.align		4
        /*00a0*/ 	.byte	0x03, 0x5f
        /*00a2*/ 	.short	0x0101


	//----- nvinfo : EIATTR_VRC_CTA_INIT_COUNT
	.align		4
        /*00a4*/ 	.byte	0x02, 0x4a
	.zero		1
	.zero		1


	//----- nvinfo : EIATTR_EXIT_INSTR_OFFSETS
	.align		4
        /*00a8*/ 	.byte	0x04, 0x1c
        /*00aa*/ 	.short	(.L_75 - .L_74)


	//   ....[0]....
.L_74:
        /*00ac*/ 	.word	0x00000080


	//   ....[1]....
        /*00b0*/ 	.word	0x00000ed0


	//----- nvinfo : EIATTR_CRS_STACK_SIZE
	.align		4
.L_75:
        /*00b4*/ 	.byte	0x04, 0x1e
        /*00b6*/ 	.short	(.L_77 - .L_76)
.L_76:
        /*00b8*/ 	.word	0x00000000


	//----- nvinfo : EIATTR_CBANK_PARAM_SIZE
	.align		4
.L_77:
        /*00bc*/ 	.byte	0x03, 0x19
        /*00be*/ 	.short	0x0048


	//----- nvinfo : EIATTR_PARAM_CBANK
	.align		4
        /*00c0*/ 	.byte	0x04, 0x0a
        /*00c2*/ 	.short	(.L_79 - .L_78)
	.align		4
.L_78:
        /*00c4*/ 	.word	index@(.nv.constant0.binary_div_forward)
        /*00c8*/ 	.short	0x0380
        /*00ca*/ 	.short	0x0048


	//----- nvinfo : EIATTR_SW_WAR
	.align		4
.L_79:
        /*00cc*/ 	.byte	0x04, 0x36
        /*00ce*/ 	.short	(.L_81 - .L_80)
.L_80:
        /*00d0*/ 	.word	0x00000008
.L_81:


//--------------------- .nv.callgraph             --------------------------
	.section	.nv.callgraph,"",@"SHT_CUDA_CALLGRAPH"
	.align	4
	.sectionentsize	8
	.align		4
        /*0000*/ 	.word	0x00000000
	.align		4
        /*0004*/ 	.word	0xffffffff
	.align		4
        /*0008*/ 	.word	0x00000000
	.align		4
        /*000c*/ 	.word	0xfffffffe
	.align		4
        /*0010*/ 	.word	0x00000000
	.align		4
        /*0014*/ 	.word	0xfffffffd
	.align		4
        /*0018*/ 	.word	0x00000000
	.align		4
        /*001c*/ 	.word	0xfffffffc


//--------------------- .text.binary_div_backward --------------------------
	.section	.text.binary_div_backward,"ax",@progbits
	.align	128
        .global         binary_div_backward
        .type           binary_div_backward,@function
        .size           binary_div_backward,(.L_x_61 - binary_div_backward)
        .other          binary_div_backward,@"STO_CUDA_ENTRY STV_DEFAULT"
binary_div_backward:
.text.binary_div_backward:
[----:B------:R-:W-:Y:S01]  /*0000*/  LDC R1, c[0x0][0x37c] ;  /* 0x0000df00ff017b82 */ /* 0x000fe20000000800 */
[----:B------:R-:W0:Y:S07]  /*0010*/  S2R R3, SR_TID.X ;  /* 0x0000000000037919 */ /* 0x000e2e0000002100 */
[----:B------:R-:W0:Y:S01]  /*0020*/  S2UR UR4, SR_CTAID.X ;  /* 0x00000000000479c3 */ /* 0x000e220000002500 */
[----:B------:R-:W1:Y:S07]  /*0030*/  LDCU.64 UR6, c[0x0][0x380] ;  /* 0x00007000ff0677ac */ /* 0x000e6e0008000a00 */
[----:B------:R-:W0:Y:S02]  /*0040*/  LDC R0, c[0x0][0x360] ;  /* 0x0000d800ff007b82 */ /* 0x000e240000000800 */
[----:B0-----:R-:W-:-:S05]  /*0050*/  IMAD R0, R0, UR4, R3 ;  /* 0x0000000400007c24 */ /* 0x001fca000f8e0203 */
[----:B-1----:R-:W-:-:S04]  /*0060*/  ISETP.GE.U32.AND P0, PT, R0, UR6, PT ;  /* 0x0000000600007c0c */ /* 0x002fc8000bf06070 */
[----:B------:R-:W-:-:S13]  /*0070*/  ISETP.GE.U32.AND.EX P0, PT, RZ, UR7, PT, P0 ;  /* 0x00000007ff007c0c */ /* 0x000fda000bf06100 */
[----:B------:R-:W-:Y:S05]  /*0080*/  @P0 EXIT ;  /* 0x000000000000094d */ /* 0x000fea0003800000 */
[----:B------:R-:W0:Y:S01]  /*0090*/  LDCU.64 UR8, c[0x0][0x388] ;  /* 0x00007100ff0877ac */ /* 0x000e220008000a00 */
[----:B------:R-:W-:Y:S01]  /*00a0*/  CS2R R12, SRZ ;  /* 0x00000000000c7805 */ /* 0x000fe2000001ff00 */
[----:B------:R-:W1:Y:S01]  /*00b0*/  LDCU.64 UR10, c[0x0][0x358] ;  /* 0x00006b00ff0a77ac */ /* 0x000e620008000a00 */
[----:B------:R-:W-:Y:S01]  /*00c0*/  UMOV UR5, URZ ;  /* 0x000000ff00057c82 */ /* 0x000fe20008000000 */
[----:B0-----:R-:W-:-:S04]  /*00d0*/  UISETP.NE.U32.AND UP0, UPT, UR8, URZ, UPT ;  /* 0x000000ff0800728c */ /* 0x001fc8000bf05070 */
[----:B------:R-:W-:-:S09]  /*00e0*/  UISETP.NE.AND.EX UP0, UPT, UR9, URZ, UPT, UP0 ;  /* 0x000000ff0900728c */ /* 0x000fd2000bf05300 */
[----:B-1----:R-:W-:Y:S05]  /*00f0*/  BRA.U !UP0, `(.L_x_0) ;  /* 0x0000000108fc7547 */ /* 0x002fea000b800000 */
[----:B------:R-:W0:Y:S01]  /*0100*/  LDC.64 R14, c[0x0][0x3a8] ;  /* 0x0000ea00ff0e7b82 */ /* 0x000e220000000a00 */
[----:B------:R-:W-:Y:S01]  /*0110*/  IMAD.MOV.U32 R16, RZ, RZ, R0 ;  /* 0x000000ffff107224 */ /* 0x000fe200078e0000 */
[----:B------:R-:W1:Y:S01]  /*0120*/  LDCU.64 UR8, c[0x0][0x388] ;  /* 0x00007100ff0877ac */ /* 0x000e620008000a00 */
[----:B------:R-:W-:Y:S01]  /*0130*/  IMAD.MOV.U32 R11, RZ, RZ, RZ ;  /* 0x000000ffff0b7224 */ /* 0x000fe200078e00ff */
[----:B------:R-:W2:Y:S01]  /*0140*/  LDCU.64 UR12, c[0x0][0x390] ;  /* 0x00007200ff0c77ac */ /* 0x000ea20008000a00 */
[----:B------:R-:W-:-:S05]  /*0150*/  UMOV UR4, URZ ;  /* 0x000000ff00047c82 */ /* 0x000fca0008000000 */
.L_x_3:
[----:B------:R-:W-:Y:S02]  /*0160*/  LOP3.LUT R12, RZ, R12, RZ, 0x33, !PT ;  /* 0x0000000cff0c7212 */ /* 0x000fe400078e33ff */
[----:B------:R-:W-:Y:S02]  /*0170*/  LOP3.LUT R3, RZ, R13, RZ, 0x33, !PT ;  /* 0x0000000dff037212 */ /* 0x000fe400078e33ff */
[----:B-1----:R-:W-:-:S04]  /*0180*/  IADD3 R12, P0, PT, R12, UR8, RZ ;  /* 0x000000080c0c7c10 */ /* 0x002fc8000ff1e0ff */
[----:B------:R-:W-:Y:S01]  /*0190*/  IADD3.X R3, PT, PT, R3, UR9, RZ, P0, !PT ;  /* 0x0000000903037c10 */ /* 0x000fe200087fe4ff */
[----:B------:R-:W-:-:S03]  /*01a0*/  IMAD.SHL.U32 R18, R12, 0x8, RZ ;  /* 0x000000080c127824 */ /* 0x000fc600078e00ff */
[----:B------:R-:W-:Y:S02]  /*01b0*/  SHF.L.U64.HI R2, R12, 0x3, R3 ;  /* 0x000000030c027819 */ /* 0x000fe40000010203 */
[----:B------:R-:W-:Y:S02]  /*01c0*/  LOP3.LUT R18, R18, 0xfffffff8, RZ, 0xc0, !PT ;  /* 0xfffffff812127812 */ /* 0x000fe400078ec0ff */
[----:B------:R-:W-:Y:S02]  /*01d0*/  LOP3.LUT R2, R2, 0x7, RZ, 0xc0, !PT ;  /* 0x0000000702027812 */ /* 0x000fe400078ec0ff */
[----:B--2---:R-:W-:-:S04]  /*01e0*/  IADD3 R18, P0, PT, R18, UR12, RZ ;  /* 0x0000000c12127c10 */ /* 0x004fc8000ff1e0ff */
[----:B------:R-:W-:-:S06]  /*01f0*/  IADD3.X R19, PT, PT, R2, UR13, RZ, P0, !PT ;  /* 0x0000000d02137c10 */ /* 0x000fcc00087fe4ff */
[----:B------:R-:W2:Y:S02]  /*0200*/  LDG.E.64 R18, desc[UR10][R18.64] ;  /* 0x0000000a12127981 */ /* 0x000ea4000c1e1b00 */
[----:B--2---:R-:W-:-:S13]  /*0210*/  ISETP.NE.U32.AND P0, PT, R19, RZ, PT ;  /* 0x000000ff1300720c */ /* 0x004fda0003f05070 */
[----:B------:R-:W-:Y:S05]  /*0220*/  @P0 BRA `(.L_x_1) ;  /* 0x0000000000580947 */ /* 0x000fea0003800000 */
[----:B------:R-:W1:Y:S01]  /*0230*/  I2F.U32.RP R4, R18 ;  /* 0x0000001200047306 */ /* 0x000e620000209000 */
[----:B------:R-:W-:Y:S01]  /*0240*/  IMAD.MOV R5, RZ, RZ, -R18 ;  /* 0x000000ffff057224 */ /* 0x000fe200078e0a12 */
[----:B------:R-:W-:-:S06]  /*0250*/  ISETP.NE.U32.AND P2, PT, R18, RZ, PT ;  /* 0x000000ff1200720c */ /* 0x000fcc0003f45070 */
[----:B-1----:R-:W1:Y:S02]  /*0260*/  MUFU.RCP R4, R4 ;  /* 0x0000000400047308 */ /* 0x002e640000001000 */
[----:B-1----:R-:W-:-:S06]  /*0270*/  VIADD R2, R4, 0xffffffe ;  /* 0x0ffffffe04027836 */ /* 0x002fcc0000000000 */
[----:B------:R1:W2:Y:S02]  /*0280*/  F2I.FTZ.U32.TRUNC.NTZ R3, R2 ;  /* 0x0000000200037305 */ /* 0x0002a4000021f000 */
[----:B-1----:R-:W-:Y:S02]  /*0290*/  IMAD.MOV.U32 R2, RZ, RZ, RZ ;  /* 0x000000ffff027224 */ /* 0x002fe400078e00ff */
[----:B--2---:R-:W-:-:S04]  /*02a0*/  IMAD R5, R5, R3, RZ ;  /* 0x0000000305057224 */ /* 0x004fc800078e02ff */
[----:B------:R-:W-:-:S06]  /*02b0*/  IMAD.HI.U32 R3, R3, R5, R2 ;  /* 0x0000000503037227 */ /* 0x000fcc00078e0002 */
[----:B------:R-:W-:-:S04]  /*02c0*/  IMAD.HI.U32 R3, R3, R16, RZ ;  /* 0x0000001003037227 */ /* 0x000fc800078e00ff */
[----:B------:R-:W-:-:S04]  /*02d0*/  IMAD.MOV R5, RZ, RZ, -R3 ;  /* 0x000000ffff057224 */ /* 0x000fc800078e0a03 */
[----:B------:R-:W-:-:S05]  /*02e0*/  IMAD R5, R18, R5, R16 ;  /* 0x0000000512057224 */ /* 0x000fca00078e0210 */
[----:B------:R-:W-:-:S13]  /*02f0*/  ISETP.GE.U32.AND P0, PT, R5, R18, PT ;  /* 0x000000120500720c */ /* 0x000fda0003f06070 */
[----:B------:R-:W-:Y:S01]  /*0300*/  @P0 IADD3 R5, PT, PT, -R18, R5, RZ ;  /* 0x0000000512050210 */ /* 0x000fe20007ffe1ff */
[----:B------:R-:W-:-:S03]  /*0310*/  @P0 VIADD R3, R3, 0x1 ;  /* 0x0000000103030836 */ /* 0x000fc60000000000 */
[----:B------:R-:W-:-:S13]  /*0320*/  ISETP.GE.U32.AND P1, PT, R5, R18, PT ;  /* 0x000000120500720c */ /* 0x000fda0003f26070 */
[----:B------:R-:W-:Y:S01]  /*0330*/  @P1 VIADD R3, R3, 0x1 ;  /* 0x0000000103031836 */ /* 0x000fe20000000000 */
[----:B------:R-:W-:-:S05]  /*0340*/  @!P2 LOP3.LUT R3, RZ, R18, RZ, 0x33, !PT ;  /* 0x00000012ff03a212 */ /* 0x000fca00078e33ff */
[--C-:B------:R-:W-:Y:S02]  /*0350*/  IMAD.MOV R5, RZ, RZ, -R3.reuse ;  /* 0x000000ffff057224 */ /* 0x100fe400078e0a03 */
[----:B------:R-:W-:Y:S02]  /*0360*/  IMAD.MOV.U32 R4, RZ, RZ, R3 ;  /* 0x000000ffff047224 */ /* 0x000fe400078e0003 */
[----:B------:R-:W-:Y:S01]  /*0370*/  IMAD R18, R18, R5, R16 ;  /* 0x0000000512127224 */ /* 0x000fe200078e0210 */
[----:B------:R-:W-:Y:S06]  /*0380*/  BRA `(.L_x_2) ;  /* 0x00000000001c7947 */ /* 0x000fec0003800000 */
.L_x_1:
[----:B------:R-:W-:Y:S01]  /*0390*/  IMAD.MOV.U32 R6, RZ, RZ, R16 ;  /* 0x000000ffff067224 */ /* 0x000fe200078e0010 */
[----:B------:R-:W-:Y:S01]  /*03a0*/  MOV R3, R19 ;  /* 0x0000001300037202 */ /* 0x000fe20000000f00 */
[----:B------:R-:W-:Y:S01]  /*03b0*/  IMAD.MOV.U32 R4, RZ, RZ, R18 ;  /* 0x000000ffff047224 */ /* 0x000fe200078e0012 */
[----:B------:R-:W-:-:S07]  /*03c0*/  MOV R2, 0x3e0 ;  /* 0x000003e000027802 */ /* 0x000fce0000000f00 */
[----:B0-----:R-:W-:Y:S05]  /*03d0*/  CALL.REL.NOINC `($__internal_0_$__cuda_sm20_div_u64) ;  /* 0x0000000c003c7944 */ /* 0x001fea0003c00000 */
[----:B------:R-:W-:-:S04]  /*03e0*/  IMAD.MOV R3, RZ, RZ, -R4 ;  /* 0x000000ffff037224 */ /* 0x000fc800078e0a04 */
[----:B------:R-:W-:-:S07]  /*03f0*/  IMAD R18, R18, R3, R16 ;  /* 0x0000000312127224 */ /* 0x000fce00078e0210 */
.L_x_2:
[----:B0-----:R-:W-:-:S04]  /*0400*/  LEA R2, P0, R12, R14, 0x3 ;  /* 0x0000000e0c027211 */ /* 0x001fc800078018ff */
[----:B------:R-:W-:-:S05]  /*0410*/  LEA.HI.X R3, R12, R15, RZ, 0x3, P0 ;  /* 0x0000000f0c037211 */ /* 0x000fca00000f1cff */
[----:B------:R-:W2:Y:S01]  /*0420*/  LDG.E R2, desc[UR10][R2.64] ;  /* 0x0000000a02027981 */ /* 0x000ea2000c1e1900 */
[----:B------:R-:W-:Y:S01]  /*0430*/  UIADD3 UR6, UPT, UPT, UR4, 0x1, URZ ;  /* 0x0000000104067890 */ /* 0x000fe2000fffe0ff */
[----:B------:R-:W-:Y:S01]  /*0440*/  IMAD.MOV.U32 R16, RZ, RZ, R4 ;  /* 0x000000ffff107224 */ /* 0x000fe200078e0004 */
[----:B------:R-:W-:Y:S02]  /*0450*/  UMOV UR7, URZ ;  /* 0x000000ff00077c82 */ /* 0x000fe40008000000 */
[----:B------:R-:W-:Y:S01]  /*0460*/  UISETP.GE.U32.AND UP0, UPT, UR6, UR8, UPT ;  /* 0x000000080600728c */ /* 0x000fe2000bf06070 */
[----:B------:R-:W-:Y:S02]  /*0470*/  IMAD.U32 R13, RZ, RZ, UR7 ;  /* 0x00000007ff0d7e24 */ /* 0x000fe4000f8e00ff */
[----:B------:R-:W-:Y:S01]  /*0480*/  IMAD.U32 R12, RZ, RZ, UR6 ;  /* 0x00000006ff0c7e24 */ /* 0x000fe2000f8e00ff */
[----:B------:R-:W-:Y:S01]  /*0490*/  UISETP.GE.U32.AND.EX UP0, UPT, URZ, UR9, UPT, UP0 ;  /* 0x00000009ff00728c */ /* 0x000fe2000bf06100 */
[----:B------:R-:W-:Y:S01]  /*04a0*/  UMOV UR4, UR6 ;  /* 0x0000000600047c82 */ /* 0x000fe20008000000 */
[----:B--2---:R-:W-:-:S07]  /*04b0*/  IMAD R11, R2, R18, R11 ;  /* 0x00000012020b7224 */ /* 0x004fce00078e020b */
[----:B------:R-:W-:Y:S05]  /*04c0*/  BRA.U !UP0, `(.L_x_3) ;  /* 0xfffffffd08247547 */ /* 0x000fea000b83ffff */
[----:B------:R-:W-:Y:S02]  /*04d0*/  IMAD.MOV.U32 R12, RZ, RZ, R11 ;  /* 0x000000ffff0c7224 */ /* 0x000fe400078e000b */
[----:B------:R-:W-:-:S07]  /*04e0*/  IMAD.MOV.U32 R13, RZ, RZ, RZ ;  /* 0x000000ffff0d7224 */ /* 0x000fce00078e00ff */
.L_x_0:
[----:B------:R-:W-:Y:S01]  /*04f0*/  UISETP.NE.U32.AND UP0, UPT, UR8, URZ, UPT ;  /* 0x000000ff0800728c */ /* 0x000fe2000bf05070 */
[----:B------:R-:W-:-:S03]  /*0500*/  CS2R R14, SRZ ;  /* 0x00000000000e7805 */ /* 0x000fc6000001ff00 */
[----:B------:R-:W-:-:S09]  /*0510*/  UISETP.NE.AND.EX UP0, UPT, UR9, URZ, UPT, UP0 ;  /* 0x000000ff0900728c */ /* 0x000fd2000bf05300 */
[----:B------:R-:W-:Y:S05]  /*0520*/  BRA.U !UP0, `(.L_x_4) ;  /* 0x0000000108fc7547 */ /* 0x000fea000b800000 */
[----:B------:R-:W0:Y:S01]  /*0530*/  LDC.64 R16, c[0x0][0x3c0] ;  /* 0x0000f000ff107b82 */ /* 0x000e220000000a00 */
[----:B------:R-:W-:Y:S01]  /*0540*/  MOV R19, R0 ;  /* 0x0000000000137202 */ /* 0x000fe20000000f00 */
[----:B------:R-:W-:Y:S01]  /*0550*/  IMAD.MOV.U32 R11, RZ, RZ, RZ ;  /* 0x000000ffff0b7224 */ /* 0x000fe200078e00ff */
[----:B------:R-:W1:Y:S01]  /*0560*/  LDCU.64 UR8, c[0x0][0x388] ;  /* 0x00007100ff0877ac */ /* 0x000e620008000a00 */
[----:B------:R-:W2:Y:S01]  /*0570*/  LDCU.64 UR12, c[0x0][0x390] ;  /* 0x00007200ff0c77ac */ /* 0x000ea20008000a00 */
[----:B------:R-:W-:-:S05]  /*0580*/  UMOV UR4, URZ ;  /* 0x000000ff00047c82 */ /* 0x000fca0008000000 */
.L_x_7:
        /* <DEDUP_REMOVED lines=35> */
.L_x_5:
[----:B------:R-:W-:Y:S01]  /*07c0*/  IMAD.MOV.U32 R6, RZ, RZ, R19 ;  /* 0x000000ffff067224 */ /* 0x000fe200078e0013 */
[----:B------:R-:W-:Y:S01]  /*07d0*/  MOV R3, R15 ;  /* 0x0000000f00037202 */ /* 0x000fe20000000f00 */
[----:B------:R-:W-:Y:S01]  /*07e0*/  IMAD.MOV.U32 R4, RZ, RZ, R14 ;  /* 0x000000ffff047224 */ /* 0x000fe200078e000e */
[----:B------:R-:W-:-:S07]  /*07f0*/  MOV R2, 0x810 ;  /* 0x0000081000027802 */ /* 0x000fce0000000f00 */
[----:B0-----:R-:W-:Y:S05]  /*0800*/  CALL.REL.NOINC `($__internal_0_$__cuda_sm20_div_u64) ;  /* 0x0000000800307944 */ /* 0x001fea0003c00000 */
[----:B------:R-:W-:-:S04]  /*0810*/  IMAD.MOV R2, RZ, RZ, -R4 ;  /* 0x000000ffff027224 */ /* 0x000fc800078e0a04 */
[----:B------:R-:W-:-:S07]  /*0820*/  IMAD R14, R14, R2, R19 ;  /* 0x000000020e0e7224 */ /* 0x000fce00078e0213 */
.L_x_6:
        /* <DEDUP_REMOVED lines=8> */
[----:B------:R-:W-:Y:S01]  /*08b0*/  UMOV UR4, UR6 ;  /* 0x0000000600047c82 */ /* 0x000fe20008000000 */
[----:B------:R-:W-:Y:S01]  /*08c0*/  UISETP.GE.U32.AND.EX UP0, UPT, URZ, UR9, UPT, UP0 ;  /* 0x00000009ff00728c */ /* 0x000fe2000bf06100 */
[----:B--2---:R-:W-:-:S02]  /*08d0*/  IMAD R11, R2, R14, R11 ;  /* 0x0000000e020b7224 */ /* 0x004fc400078e020b */
[----:B------:R-:W-:-:S06]  /*08e0*/  IMAD.U32 R14, RZ, RZ, UR6 ;  /* 0x00000006ff0e7e24 */ /* 0x000fcc000f8e00ff */
[----:B------:R-:W-:Y:S05]  /*08f0*/  BRA.U !UP0, `(.L_x_7) ;  /* 0xfffffffd08247547 */ /* 0x000fea000b83ffff */
[----:B------:R-:W-:Y:S02]  /*0900*/  IMAD.MOV.U32 R14, RZ, RZ, R11 ;  /* 0x000000ffff0e7224 */ /* 0x000fe400078e000b */
[----:B------:R-:W-:-:S07]  /*0910*/  IMAD.MOV.U32 R15, RZ, RZ, RZ ;  /* 0x000000ffff0f7224 */ /* 0x000fce00078e00ff */
.L_x_4:
[----:B------:R-:W-:Y:S01]  /*0920*/  UISETP.NE.U32.AND UP0, UPT, UR8, URZ, UPT ;  /* 0x000000ff0800728c */ /* 0x000fe2000bf05070 */
[----:B------:R-:W-:-:S03]  /*0930*/  CS2R R8, SRZ ;  /* 0x0000000000087805 */ /* 0x000fc6000001ff00 */
[----:B------:R-:W-:-:S09]  /*0940*/  UISETP.NE.AND.EX UP0, UPT, UR9, URZ, UPT, UP0 ;  /* 0x000000ff0900728c */ /* 0x000fd2000bf05300 */
[----:B------:R-:W-:Y:S05]  /*0950*/  BRA.U !UP0, `(.L_x_8) ;  /* 0x0000000108f87547 */ /* 0x000fea000b800000 */
[----:B------:R-:W0:Y:S01]  /*0960*/  LDC.64 R16, c[0x0][0x3d0] ;  /* 0x0000f400ff107b82 */ /* 0x000e220000000a00 */
[----:B------:R-:W-:Y:S01]  /*0970*/  HFMA2 R20, -RZ, RZ, 0, 0 ;  /* 0x00000000ff147431 */ /* 0x000fe200000001ff */
[----:B------:R-:W1:Y:S01]  /*0980*/  LDCU.64 UR12, c[0x0][0x388] ;  /* 0x00007100ff0c77ac */ /* 0x000e620008000a00 */
[----:B------:R-:W2:Y:S01]  /*0990*/  LDCU.64 UR8, c[0x0][0x390] ;  /* 0x00007200ff0877ac */ /* 0x000ea20008000a00 */
[----:B------:R-:W-:-:S05]  /*09a0*/  UMOV UR4, URZ ;  /* 0x000000ff00047c82 */ /* 0x000fca0008000000 */
.L_x_11:
        /* <DEDUP_REMOVED lines=26> */
[----:B------:R-:W-:Y:S01]  /*0b50*/  @P0 IMAD.IADD R5, R5, 0x1, -R18 ;  /* 0x0000000105050824 */ /* 0x000fe200078e0a12 */
[----:B------:R-:W-:-:S04]  /*0b60*/  @P0 IADD3 R3, PT, PT, R3, 0x1, RZ ;  /* 0x0000000103030810 */ /* 0x000fc80007ffe0ff */
[----:B------:R-:W-:-:S13]  /*0b70*/  ISETP.GE.U32.AND P1, PT, R5, R18, PT ;  /* 0x000000120500720c */ /* 0x000fda0003f26070 */
[----:B------:R-:W-:Y:S01]  /*0b80*/  @P1 VIADD R3, R3, 0x1 ;  /* 0x0000000103031836 */ /* 0x000fe20000000000 */
[----:B------:R-:W-:-:S05]  /*0b90*/  @!P2 LOP3.LUT R3, RZ, R18, RZ, 0x33, !PT ;  /* 0x00000012ff03a212 */ /* 0x000fca00078e33ff */
[--C-:B------:R-:W-:Y:S02]  /*0ba0*/  IMAD.MOV R5, RZ, RZ, -R3.reuse ;  /* 0x000000ffff057224 */ /* 0x100fe400078e0a03 */
[----:B------:R-:W-:Y:S02]  /*0bb0*/  IMAD.MOV.U32 R4, RZ, RZ, R3 ;  /* 0x000000ffff047224 */ /* 0x000fe400078e0003 */
[----:B------:R-:W-:Y:S01]  /*0bc0*/  IMAD R18, R18, R5, R0 ;  /* 0x0000000512127224 */ /* 0x000fe200078e0200 */
[----:B------:R-:W-:Y:S06]  /*0bd0*/  BRA `(.L_x_10) ;  /* 0x00000000001c7947 */ /* 0x000fec0003800000 */
.L_x_9:
[----:B------:R-:W-:Y:S01]  /*0be0*/  IMAD.MOV.U32 R6, RZ, RZ, R0 ;  /* 0x000000ffff067224 */ /* 0x000fe200078e0000 */
[----:B------:R-:W-:Y:S01]  /*0bf0*/  MOV R2, 0xc30 ;  /* 0x00000c3000027802 */ /* 0x000fe20000000f00 */
[----:B------:R-:W-:Y:S02]  /*0c00*/  IMAD.MOV.U32 R4, RZ, RZ, R18 ;  /* 0x000000ffff047224 */ /* 0x000fe400078e0012 */
[----:B------:R-:W-:-:S07]  /*0c10*/  IMAD.MOV.U32 R3, RZ, RZ, R19 ;  /* 0x000000ffff037224 */ /* 0x000fce00078e0013 */
[----:B0-----:R-:W-:Y:S05]  /*0c20*/  CALL.REL.NOINC `($__internal_0_$__cuda_sm20_div_u64) ;  /* 0x0000000400287944 */ /* 0x001fea0003c00000 */
[----:B------:R-:W-:-:S05]  /*0c30*/  IADD3 R3, PT, PT, -R4, RZ, RZ ;  /* 0x000000ff04037210 */ /* 0x000fca0007ffe1ff */
[----:B------:R-:W-:-:S07]  /*0c40*/  IMAD R18, R18, R3, R0 ;  /* 0x0000000312127224 */ /* 0x000fce00078e0200 */
.L_x_10:
[----:B0-----:R-:W-:-:S04]  /*0c50*/  LEA R2, P0, R11, R16, 0x3 ;  /* 0x000000100b027211 */ /* 0x001fc800078018ff */
[----:B------:R-:W-:-:S06]  /*0c60*/  LEA.HI.X R3, R11, R17, RZ, 0x3, P0 ;  /* 0x000000110b037211 */ /* 0x000fcc00000f1cff */
        /* <DEDUP_REMOVED lines=13> */
.L_x_8:
[----:B------:R-:W0:Y:S01]  /*0d40*/  LDCU.64 UR6, c[0x0][0x398] ;  /* 0x00007300ff0677ac */ /* 0x000e220008000a00 */
[C---:B------:R-:W-:Y:S01]  /*0d50*/  IMAD.SHL.U32 R6, R12.reuse, 0x4, RZ ;  /* 0x000000040c067824 */ /* 0x040fe200078e00ff */
[----:B------:R-:W-:Y:S01]  /*0d60*/  SHF.L.U64.HI R12, R12, 0x2, R13 ;  /* 0x000000020c0c7819 */ /* 0x000fe2000001020d */
[----:B------:R-:W1:Y:S01]  /*0d70*/  LDCU.64 UR8, c[0x0][0x3c8] ;  /* 0x00007900ff0877ac */ /* 0x000e620008000a00 */
[----:B------:R-:W2:Y:S02]  /*0d80*/  LDCU.64 UR4, c[0x0][0x3b0] ;  /* 0x00007600ff0477ac */ /* 0x000ea40008000a00 */
[----:B0-----:R-:W-:-:S04]  /*0d90*/  IADD3 R2, P0, PT, R6, UR6, RZ ;  /* 0x0000000606027c10 */ /* 0x001fc8000ff1e0ff */
[----:B------:R-:W-:-:S05]  /*0da0*/  IADD3.X R3, PT, PT, R12, UR7, RZ, P0, !PT ;  /* 0x000000070c037c10 */ /* 0x000fca00087fe4ff */
[----:B------:R-:W3:Y:S01]  /*0db0*/  LDG.E R2, desc[UR10][R2.64] ;  /* 0x0000000a02027981 */ /* 0x000ee2000c1e1900 */
[C---:B------:R-:W-:Y:S02]  /*0dc0*/  SHF.L.U32 R4, R14.reuse, 0x2, RZ ;  /* 0x000000020e047819 */ /* 0x040fe400000006ff */
[----:B------:R-:W-:Y:S02]  /*0dd0*/  SHF.L.U64.HI R14, R14, 0x2, R15 ;  /* 0x000000020e0e7819 */ /* 0x000fe4000001020f */
[----:B-1----:R-:W-:Y:S02]  /*0de0*/  LEA R16, P1, R8, UR8, 0x2 ;  /* 0x0000000808107c11 */ /* 0x002fe4000f8210ff */
[----:B--2---:R-:W-:Y:S02]  /*0df0*/  IADD3 R10, P0, PT, R4, UR4, RZ ;  /* 0x00000004040a7c10 */ /* 0x004fe4000ff1e0ff */
[----:B------:R-:W-:Y:S02]  /*0e00*/  LEA.HI.X R17, R8, UR9, R9, 0x2, P1 ;  /* 0x0000000908117c11 */ /* 0x000fe400088f1409 */
[----:B------:R-:W-:-:S03]  /*0e10*/  IADD3.X R11, PT, PT, R14, UR5, RZ, P0, !PT ;  /* 0x000000050e0b7c10 */ /* 0x000fc600087fe4ff */
[----:B------:R0:W5:Y:S04]  /*0e20*/  LDG.E R5, desc[UR10][R16.64] ;  /* 0x0000000a10057981 */ /* 0x000168000c1e1900 */
[----:B------:R0:W5:Y:S01]  /*0e30*/  LDG.E R0, desc[UR10][R10.64] ;  /* 0x0000000a0a007981 */ /* 0x000162000c1e1900 */
[----:B------:R-:W-:Y:S01]  /*0e40*/  BSSY.RECONVERGENT B0, `(.L_x_12) ;  /* 0x000000d000007945 */ /* 0x000fe20003800200 */
[----:B---3--:R-:W-:-:S05]  /*0e50*/  VIADD R7, R2, 0x1800000 ;  /* 0x0180000002077836 */ /* 0x008fca0000000000 */
[----:B------:R-:W-:-:S04]  /*0e60*/  LOP3.LUT R7, R7, 0x7f800000, RZ, 0xc0, !PT ;  /* 0x7f80000007077812 */ /* 0x000fc800078ec0ff */
[----:B------:R-:W-:-:S13]  /*0e70*/  ISETP.GT.U32.AND P0, PT, R7, 0x1ffffff, PT ;  /* 0x01ffffff0700780c */ /* 0x000fda0003f04070 */
[----:B0-----:R-:W-:Y:S05]  /*0e80*/  @P0 BRA `(.L_x_13) ;  /* 0x0000000000100947 */ /* 0x001fea0003800000 */
[----:B------:R-:W-:-:S07]  /*0e90*/  MOV R8, 0xeb0 ;  /* 0x00000eb000087802 */ /* 0x000fce0000000f00 */
[----:B-----5:R-:W-:Y:S05]  /*0ea0*/  CALL.REL.NOINC `($__internal_1_$__cuda_sm20_rcp_rn_f32_slowpath) ;  /* 0x0000000400847944 */ /* 0x020fea0003c00000 */
[----:B------:R-:W-:Y:S01]  /*0eb0*/  IMAD.MOV.U32 R8, RZ, RZ, R7 ;  /* 0x000000ffff087224 */ /* 0x000fe200078e0007 */
[----:B------:R-:W-:Y:S06]  /*0ec0*/  BRA `(.L_x_14) ;  /* 0x0000000000107947 */ /* 0x000fec0003800000 */
.L_x_13:
[----:B------:R-:W0:Y:S02]  /*0ed0*/  MUFU.RCP R3, R2 ;  /* 0x0000000200037308 */ /* 0x000e240000001000 */
[----:B0-----:R-:W-:-:S04]  /*0ee0*/  FFMA R7, R2, R3, -1 ;  /* 0xbf80000002077423 */ /* 0x001fc80000000003 */
[----:B------:R-:W-:-:S04]  /*0ef0*/  FADD.FTZ R8, -R7, -RZ ;  /* 0x800000ff07087221 */ /* 0x000fc80000010100 */
[----:B------:R-:W-:-:S07]  /*0f00*/  FFMA R8, R3, R8, R3 ;  /* 0x0000000803087223 */ /* 0x000fce0000000003 */
.L_x_14:
[----:B------:R-:W-:Y:S05]  /*0f10*/  BSYNC.RECONVERGENT B0 ;  /* 0x0000000000007941 */ /* 0x000fea0003800200 */
.L_x_12:
[----:B------:R-:W0:Y:S02]  /*0f20*/  LDCU.64 UR4, c[0x0][0x3a0] ;  /* 0x00007400ff0477ac */ /* 0x000e240008000a00 */
[----:B0-----:R-:W-:-:S04]  /*0f30*/  IADD3 R6, P0, PT, R6, UR4, RZ ;  /* 0x0000000406067c10 */ /* 0x001fc8000ff1e0ff */
[----:B------:R-:W-:-:S05]  /*0f40*/  IADD3.X R7, PT, PT, R12, UR5, RZ, P0, !PT ;  /* 0x000000050c077c10 */ /* 0x000fca00087fe4ff */
[----:B------:R-:W2:Y:S01]  /*0f50*/  LDG.E R10, desc[UR10][R6.64] ;  /* 0x0000000a060a7981 */ /* 0x000ea2000c1e1900 */
[----:B------:R-:W-:Y:S01]  /*0f60*/  FMUL R11, R2, R2 ;  /* 0x00000002020b7220 */ /* 0x000fe20000400000 */
[----:B------:R-:W-:Y:S03]  /*0f70*/  BSSY.RECONVERGENT B0, `(.L_x_15) ;  /* 0x000000e000007945 */ /* 0x000fe60003800200 */
[----:B------:R-:W0:Y:S08]  /*0f80*/  MUFU.RCP R2, R11 ;  /* 0x0000000b00027308 */ /* 0x000e300000001000 */
[----:B-----5:R-:W1:Y:S01]  /*0f90*/  FCHK P0, R0, R11 ;  /* 0x0000000b00007302 */ /* 0x020e620000000000 */
[----:B0-----:R-:W-:-:S04]  /*0fa0*/  FFMA R9, -R11, R2, 1 ;  /* 0x3f8000000b097423 */ /* 0x001fc80000000102 */
[----:B------:R-:W-:-:S04]  /*0fb0*/  FFMA R9, R2, R9, R2 ;  /* 0x0000000902097223 */ /* 0x000fc80000000002 */
[----:B------:R-:W-:Y:S01]  /*0fc0*/  FFMA R2, R0, R9, RZ ;  /* 0x0000000900027223 */ /* 0x000fe200000000ff */
[----:B--2---:R-:W-:-:S03]  /*0fd0*/  FFMA R3, R5, R8, R10 ;  /* 0x0000000805037223 */ /* 0x004fc6000000000a */
[----:B------:R-:W-:Y:S02]  /*0fe0*/  FFMA R8, -R11, R2, R0 ;  /* 0x000000020b087223 */ /* 0x000fe40000000100 */
[----:B------:R0:W-:Y:S02]  /*0ff0*/  STG.E desc[UR10][R6.64], R3 ;  /* 0x0000000306007986 */ /* 0x0001e4000c10190a */
[----:B------:R-:W-:Y:S01]  /*1000*/  FFMA R8, R9, R8, R2 ;  /* 0x0000000809087223 */ /* 0x000fe20000000002 */
[----:B-1----:R-:W-:Y:S06]  /*1010*/  @!P0 BRA `(.L_x_16) ;  /* 0x00000000000c8947 */ /* 0x002fec0003800000 */
[----:B------:R-:W-:-:S07]  /*1020*/  MOV R2, 0x1040 ;  /* 0x0000104000027802 */ /* 0x000fce0000000f00 */
[----:B0-----:R-:W-:Y:S05]  /*1030*/  CALL.REL.NOINC `($__internal_2_$__cuda_sm3x_div_rn_noftz_f32_slowpath) ;  /* 0x0000000400f07944 */ /* 0x001fea0003c00000 */
[----:B------:R-:W-:-:S07]  /*1040*/  IMAD.MOV.U32 R8, RZ, RZ, R0 ;  /* 0x000000ffff087224 */ /* 0x000fce00078e0000 */
.L_x_16:
[----:B------:R-:W-:Y:S05]  /*1050*/  BSYNC.RECONVERGENT B0 ;  /* 0x0000000000007941 */ /* 0x000fea0003800200 */
.L_x_15:
[----:B------:R-:W1:Y:S02]  /*1060*/  LDCU.64 UR4, c[0x0][0x3b8] ;  /* 0x00007700ff0477ac */ /* 0x000e640008000a00 */
[----:B-1----:R-:W-:-:S04]  /*1070*/  IADD3 R2, P0, PT, R4, UR4, RZ ;  /* 0x0000000404027c10 */ /* 0x002fc8000ff1e0ff */
[----:B0-----:R-:W-:-:S05]  /*1080*/  IADD3.X R3, PT, PT, R14, UR5, RZ, P0, !PT ;  /* 0x000000050e037c10 */ /* 0x001fca00087fe4ff */
[----:B------:R-:W2:Y:S02]  /*1090*/  LDG.E R0, desc[UR10][R2.64] ;  /* 0x0000000a02007981 */ /* 0x000ea4000c1e1900 */
[----:B--2---:R-:W-:-:S05]  /*10a0*/  FFMA R5, -R5, R8, R0 ;  /* 0x0000000805057223 */ /* 0x004fca0000000100 */
[----:B------:R-:W-:Y:S01]  /*10b0*/  STG.E desc[UR10][R2.64], R5 ;  /* 0x0000000502007986 */ /* 0x000fe2000c10190a */
[----:B------:R-:W-:Y:S05]  /*10c0*/  EXIT ;  /* 0x000000000000794d */ /* 0x000fea0003800000 */
        .weak           $__internal_0_$__cuda_sm20_div_u64
        .type           $__internal_0_$__cuda_sm20_div_u64,@function
        .size           $__internal_0_$__cuda_sm20_div_u64,($__internal_1_$__cuda_sm20_rcp_rn_f32_slowpath - $__internal_0_$__cuda_sm20_div_u64)
$__internal_0_$__cuda_sm20_div_u64:
[----:B------:R-:W-:-:S06]  /*10d0*/  IMAD.MOV.U32 R5, RZ, RZ, R3 ;  /* 0x000000ffff057224 */ /* 0x000fcc00078e0003 */
[----:B------:R-:W0:Y:S08]  /*10e0*/  I2F.U64.RP R5, R4 ;  /* 0x0000000400057312 */ /* 0x000e300000309000 */
[----:B0-----:R-:W0:Y:S02]  /*10f0*/  MUFU.RCP R24, R5 ;  /* 0x0000000500187308 */ /* 0x001e240000001000 */
[----:B0-----:R-:W-:-:S06]  /*1100*/  VIADD R24, R24, 0x1ffffffe ;  /* 0x1ffffffe18187836 */ /* 0x001fcc0000000000 */
[----:B------:R-:W0:Y:S02]  /*1110*/  F2I.U64.TRUNC R24, R24 ;  /* 0x0000001800187311 */ /* 0x000e24000020d800 */
[----:B0-----:R-:W-:Y:S01]  /*1120*/  IMAD.WIDE.U32 R8, R24, R4, RZ ;  /* 0x0000000418087225 */ /* 0x001fe200078e00ff */
[----:B------:R-:W-:-:S03]  /*1130*/  MOV R23, R24 ;  /* 0x0000001800177202 */ /* 0x000fc60000000f00 */
[C---:B------:R-:W-:Y:S01]  /*1140*/  IMAD R7, R24.reuse, R3, R9 ;  /* 0x0000000318077224 */ /* 0x040fe200078e0209 */
[----:B------:R-:W-:Y:S01]  /*1150*/  IADD3 R8, P0, PT, RZ, -R8, RZ ;  /* 0x80000008ff087210 */ /* 0x000fe20007f1e0ff */
[----:B------:R-:W-:Y:S02]  /*1160*/  IMAD.MOV.U32 R9, RZ, RZ, RZ ;  /* 0x000000ffff097224 */ /* 0x000fe400078e00ff */
[----:B------:R-:W-:Y:S02]  /*1170*/  IMAD R7, R25, R4, R7 ;  /* 0x0000000419077224 */ /* 0x000fe400078e0207 */
[----:B------:R-:W-:-:S04]  /*1180*/  IMAD.HI.U32 R22, R24, R8, RZ ;  /* 0x0000000818167227 */ /* 0x000fc800078e00ff */
[----:B------:R-:W-:-:S04]  /*1190*/  IMAD.X R7, RZ, RZ, ~R7, P0 ;  /* 0x000000ffff077224 */ /* 0x000fc800000e0e07 */
[----:B------:R-:W-:-:S04]  /*11a0*/  IMAD.WIDE.U32 R22, P0, R24, R7, R22 ;  /* 0x0000000718167225 */ /* 0x000fc80007800016 */
[C---:B------:R-:W-:Y:S02]  /*11b0*/  IMAD R5, R25.reuse, R7, RZ ;  /* 0x0000000719057224 */ /* 0x040fe400078e02ff */
[----:B------:R-:W-:-:S04]  /*11c0*/  IMAD.HI.U32 R8, P1, R25, R8, R22 ;  /* 0x0000000819087227 */ /* 0x000fc80007820016 */
[----:B------:R-:W-:Y:S01]  /*11d0*/  IMAD.HI.U32 R7, R25, R7, RZ ;  /* 0x0000000719077227 */ /* 0x000fe200078e00ff */
[----:B------:R-:W-:-:S03]  /*11e0*/  IADD3 R23, P2, PT, R5, R8, RZ ;  /* 0x0000000805177210 */ /* 0x000fc60007f5e0ff */
[----:B------:R-:W-:Y:S02]  /*11f0*/  IMAD.X R5, R7, 0x1, R25, P0 ;  /* 0x0000000107057824 */ /* 0x000fe400000e0619 */
[----:B------:R-:W-:-:S03]  /*1200*/  IMAD.WIDE.U32 R24, R23, R4, RZ ;  /* 0x0000000417187225 */ /* 0x000fc600078e00ff */
[----:B------:R-:W-:Y:S01]  /*1210*/  IADD3.X R5, PT, PT, RZ, RZ, R5, P2, P1 ;  /* 0x000000ffff057210 */ /* 0x000fe200017e2405 */
[----:B------:R-:W-:Y:S01]  /*1220*/  IMAD R8, R23, R3, R25 ;  /* 0x0000000317087224 */ /* 0x000fe200078e0219 */
[----:B------:R-:W-:-:S03]  /*1230*/  IADD3 R10, P0, PT, RZ, -R24, RZ ;  /* 0x80000018ff0a7210 */ /* 0x000fc60007f1e0ff */
        /* <DEDUP_REMOVED lines=9> */
[----:B------:R-:W-:-:S03]  /*12d0*/  IMAD.HI.U32 R8, R7, R6, RZ ;  /* 0x0000000607087227 */ /* 0x000fc600078e00ff */
[----:B------:R-:W-:Y:S01]  /*12e0*/  IADD3.X R5, PT, PT, RZ, RZ, R5, P2, P1 ;  /* 0x000000ffff057210 */ /* 0x000fe200017e2405 */
[----:B------:R-:W-:-:S04]  /*12f0*/  IMAD.WIDE.U32 R8, R7, UR5, R8 ;  /* 0x0000000507087c25 */ /* 0x000fc8000f8e0008 */
[C---:B------:R-:W-:Y:S02]  /*1300*/  IMAD R7, R5.reuse, UR5, RZ ;  /* 0x0000000505077c24 */ /* 0x040fe4000f8e02ff */
[----:B------:R-:W-:-:S04]  /*1310*/  IMAD.HI.U32 R8, P0, R5, R6, R8 ;  /* 0x0000000605087227 */ /* 0x000fc80007800008 */
[----:B------:R-:W-:Y:S01]  /*1320*/  IMAD.HI.U32 R9, R5, UR5, RZ ;  /* 0x0000000505097c27 */ /* 0x000fe2000f8e00ff */
[----:B------:R-:W-:-:S03]  /*1330*/  IADD3 R5, P1, PT, R7, R8, RZ ;  /* 0x0000000807057210 */ /* 0x000fc60007f3e0ff */
[----:B------:R-:W-:Y:S02]  /*1340*/  IMAD.X R9, RZ, RZ, R9, P0 ;  /* 0x000000ffff097224 */ /* 0x000fe400000e0609 */
[----:B------:R-:W-:-:S04]  /*1350*/  IMAD.WIDE.U32 R22, R5, R4, RZ ;  /* 0x0000000405167225 */ /* 0x000fc800078e00ff */
[----:B------:R-:W-:Y:S01]  /*1360*/  IMAD.X R9, RZ, RZ, R9, P1 ;  /* 0x000000ffff097224 */ /* 0x000fe200008e0609 */
[----:B------:R-:W-:Y:S01]  /*1370*/  IADD3 R7, P1, PT, -R22, R6, RZ ;  /* 0x0000000616077210 */ /* 0x000fe20007f3e1ff */
[C---:B------:R-:W-:Y:S02]  /*1380*/  IMAD R8, R5.reuse, R3, R23 ;  /* 0x0000000305087224 */ /* 0x040fe400078e0217 */
[----:B------:R-:W-:Y:S01]  /*1390*/  VIADD R10, R5, 0x1 ;  /* 0x00000001050a7836 */ /* 0x000fe20000000000 */
[-C--:B------:R-:W-:Y:S01]  /*13a0*/  ISETP.GE.U32.AND P0, PT, R7, R4.reuse, PT ;  /* 0x000000040700720c */ /* 0x080fe20003f06070 */
[----:B------:R-:W-:-:S05]  /*13b0*/  IMAD R6, R9, R4, R8 ;  /* 0x0000000409067224 */ /* 0x000fca00078e0208 */
[----:B------:R-:W-:Y:S02]  /*13c0*/  IADD3.X R6, PT, PT, ~R6, UR5, RZ, P1, !PT ;  /* 0x0000000506067c10 */ /* 0x000fe40008ffe5ff */
[----:B------:R-:W-:Y:S02]  /*13d0*/  IADD3 R8, P1, PT, -R4, R7, RZ ;  /* 0x0000000704087210 */ /* 0x000fe40007f3e1ff */
[----:B------:R-:W-:Y:S02]  /*13e0*/  ISETP.GE.U32.AND.EX P0, PT, R6, R3, PT, P0 ;  /* 0x000000030600720c */ /* 0x000fe40003f06100 */
[----:B------:R-:W-:Y:S02]  /*13f0*/  IADD3.X R9, PT, PT, ~R3, R6, RZ, P1, !PT ;  /* 0x0000000603097210 */ /* 0x000fe40000ffe5ff */
[----:B------:R-:W-:Y:S02]  /*1400*/  SEL R7, R8, R7, P0 ;  /* 0x0000000708077207 */ /* 0x000fe40000000000 */
[----:B------:R-:W-:-:S02]  /*1410*/  SEL R10, R10, R5, P0 ;  /* 0x000000050a0a7207 */ /* 0x000fc40000000000 */
[----:B------:R-:W-:Y:S02]  /*1420*/  SEL R6, R9, R6, P0 ;  /* 0x0000000609067207 */ /* 0x000fe40000000000 */
[----:B------:R-:W-:Y:S01]  /*1430*/  ISETP.GE.U32.AND P0, PT, R7, R4, PT ;  /* 0x000000040700720c */ /* 0x000fe20003f06070 */
[----:B------:R-:W-:Y:S01]  /*1440*/  VIADD R5, R10, 0x1 ;  /* 0x000000010a057836 */ /* 0x000fe20000000000 */
[----:B------:R-:W-:Y:S02]  /*1450*/  ISETP.NE.U32.AND P1, PT, R4, RZ, PT ;  /* 0x000000ff0400720c */ /* 0x000fe40003f25070 */
[----:B------:R-:W-:Y:S02]  /*1460*/  ISETP.GE.U32.AND.EX P0, PT, R6, R3, PT, P0 ;  /* 0x000000030600720c */ /* 0x000fe40003f06100 */
[----:B------:R-:W-:Y:S01]  /*1470*/  ISETP.NE.AND.EX P1, PT, R3, RZ, PT, P1 ;  /* 0x000000ff0300720c */ /* 0x000fe20003f25310 */
[----:B------:R-:W-:Y:S01]  /*1480*/  IMAD.MOV.U32 R3, RZ, RZ, 0x0 ;  /* 0x00000000ff037424 */ /* 0x000fe200078e00ff */
[----:B------:R-:W-:-:S04]  /*1490*/  SEL R4, R5, R10, P0 ;  /* 0x0000000a05047207 */ /* 0x000fc80000000000 */
[----:B------:R-:W-:Y:S01]  /*14a0*/  SEL R4, R4, 0xffffffff, P1 ;  /* 0xffffffff04047807 */ /* 0x000fe20000800000 */
[----:B------:R-:W-:Y:S06]  /*14b0*/  RET.REL.NODEC R2 `(binary_div_backward) ;  /* 0xffffffe802d07950 */ /* 0x000fec0003c3ffff */
        .weak           $__internal_1_$__cuda_sm20_rcp_rn_f32_slowpath
        .type           $__internal_1_$__cuda_sm20_rcp_rn_f32_slowpath,@function
        .size           $__internal_1_$__cuda_sm20_rcp_rn_f32_slowpath,($__internal_2_$__cuda_sm3x_div_rn_noftz_f32_slowpath - $__internal_1_$__cuda_sm20_rcp_rn_f32_slowpath)
$__internal_1_$__cuda_sm20_rcp_rn_f32_slowpath:
[----:B------:R-:W-:Y:S01]  /*14c0*/  IMAD.SHL.U32 R3, R2, 0x2, RZ ;  /* 0x0000000202037824 */ /* 0x000fe200078e00ff */
[----:B------:R-:W-:Y:S04]  /*14d0*/  BSSY.RECONVERGENT B1, `(.L_x_17) ;  /* 0x0000030000017945 */ /* 0x000fe80003800200 */
[----:B------:R-:W-:-:S04]  /*14e0*/  SHF.R.U32.HI R11, RZ, 0x18, R3 ;  /* 0x00000018ff0b7819 */ /* 0x000fc80000011603 */
[----:B------:R-:W-:-:S13]  /*14f0*/  ISETP.NE.U32.AND P0, PT, R11, RZ, PT ;  /* 0x000000ff0b00720c */ /* 0x000fda0003f05070 */
[----:B------:R-:W-:Y:S05]  /*1500*/  @P0 BRA `(.L_x_18) ;  /* 0x0000000000280947 */ /* 0x000fea0003800000 */
[----:B------:R-:W-:-:S05]  /*1510*/  IMAD.SHL.U32 R3, R2, 0x2, RZ ;  /* 0x0000000202037824 */ /* 0x000fca00078e00ff */
[----:B------:R-:W-:-:S13]  /*1520*/  ISETP.NE.AND P0, PT, R3, RZ, PT ;  /* 0x000000ff0300720c */ /* 0x000fda0003f05270 */
[----:B------:R-:W-:Y:S01]  /*1530*/  @P0 FFMA R9, R2, 1.84467440737095516160e+19, RZ ;  /* 0x5f80000002090823 */ /* 0x000fe200000000ff */
[----:B------:R-:W-:Y:S08]  /*1540*/  @!P0 MUFU.RCP R7, R2 ;  /* 0x0000000200078308 */ /* 0x000ff00000001000 */
[----:B------:R-:W0:Y:S02]  /*1550*/  @P0 MUFU.RCP R10, R9 ;  /* 0x00000009000a0308 */ /* 0x000e240000001000 */
[----:B0-----:R-:W-:-:S04]  /*1560*/  @P0 FFMA R3, R9, R10, -1 ;  /* 0xbf80000009030423 */ /* 0x001fc8000000000a */
[----:B------:R-:W-:-:S04]  /*1570*/  @P0 FADD.FTZ R3, -R3, -RZ ;  /* 0x800000ff03030221 */ /* 0x000fc80000010100 */
[----:B------:R-:W-:-:S04]  /*1580*/  @P0 FFMA R3, R10, R3, R10 ;  /* 0x000000030a030223 */ /* 0x000fc8000000000a */
[----:B------:R-:W-:Y:S01]  /*1590*/  @P0 FFMA R7, R3, 1.84467440737095516160e+19, RZ ;  /* 0x5f80000003070823 */ /* 0x000fe200000000ff */
[----:B------:R-:W-:Y:S06]  /*15a0*/  BRA `(.L_x_19) ;  /* 0x0000000000887947 */ /* 0x000fec0003800000 */
.L_x_18:
[----:B------:R-:W-:-:S05]  /*15b0*/  VIADD R13, R11, 0xffffff03 ;  /* 0xffffff030b0d7836 */ /* 0x000fca0000000000 */
[----:B------:R-:W-:-:S13]  /*15c0*/  ISETP.GT.U32.AND P0, PT, R13, 0x1, PT ;  /* 0x000000010d00780c */ /* 0x000fda0003f04070 */
[----:B------:R-:W-:Y:S05]  /*15d0*/  @P0 BRA `(.L_x_20) ;  /* 0x0000000000780947 */ /* 0x000fea0003800000 */
[----:B------:R-:W-:Y:S01]  /*15e0*/  LOP3.LUT R3, R2, 0x7fffff, RZ, 0xc0, !PT ;  /* 0x007fffff02037812 */ /* 0x000fe200078ec0ff */
[----:B------:R-:W-:-:S03]  /*15f0*/  HFMA2 R16, -RZ, RZ, 0, 1.78813934326171875e-07 ;  /* 0x00000003ff107431 */ /* 0x000fc600000001ff */
[----:B------:R-:W-:-:S04]  /*1600*/  LOP3.LUT R3, R3, 0x3f800000, RZ, 0xfc, !PT ;  /* 0x3f80000003037812 */ /* 0x000fc800078efcff */
[----:B------:R-:W0:Y:S01]  /*1610*/  MUFU.RCP R10, R3 ;  /* 0x00000003000a7308 */ /* 0x000e220000001000 */
[----:B------:R-:W-:Y:S01]  /*1620*/  SHF.L.U32 R16, R16, R13, RZ ;  /* 0x0000000d10107219 */ /* 0x000fe200000006ff */
[----:B0-----:R-:W-:-:S04]  /*1630*/  FFMA R7, R3, R10, -1 ;  /* 0xbf80000003077423 */ /* 0x001fc8000000000a */
[----:B------:R-:W-:-:S04]  /*1640*/  FADD.FTZ R7, -R7, -RZ ;  /* 0x800000ff07077221 */ /* 0x000fc80000010100 */
[CCC-:B------:R-:W-:Y:S01]  /*1650*/  FFMA.RM R9, R10.reuse, R7.reuse, R10.reuse ;  /* 0x000000070a097223 */ /* 0x1c0fe2000000400a */
[----:B------:R-:W-:-:S04]  /*1660*/  FFMA.RP R10, R10, R7, R10 ;  /* 0x000000070a0a7223 */ /* 0x000fc8000000800a */
[C---:B------:R-:W-:Y:S02]  /*1670*/  LOP3.LUT R7, R9.reuse, 0x7fffff, RZ, 0xc0, !PT ;  /* 0x007fffff09077812 */ /* 0x040fe400078ec0ff */
[----:B------:R-:W-:Y:S02]  /*1680*/  FSETP.NEU.FTZ.AND P0, PT, R9, R10, PT ;  /* 0x0000000a0900720b */ /* 0x000fe40003f1d000 */
[----:B------:R-:W-:Y:S02]  /*1690*/  LOP3.LUT R7, R7, 0x800000, RZ, 0xfc, !PT ;  /* 0x0080000007077812 */ /* 0x000fe400078efcff */
[----:B------:R-:W-:Y:S02]  /*16a0*/  SEL R9, RZ, 0xffffffff, !P0 ;  /* 0xffffffffff097807 */ /* 0x000fe40004000000 */
[----:B------:R-:W-:-:S03]  /*16b0*/  LOP3.LUT R16, R16, R7, RZ, 0xc0, !PT ;  /* 0x0000000710107212 */ /* 0x000fc600078ec0ff */
[----:B------:R-:W-:Y:S01]  /*16c0*/  IMAD.MOV R10, RZ, RZ, -R9 ;  /* 0x000000ffff0a7224 */ /* 0x000fe200078e0a09 */
[----:B------:R-:W-:-:S04]  /*16d0*/  SHF.R.U32.HI R16, RZ, R13, R16 ;  /* 0x0000000dff107219 */ /* 0x000fc80000011610 */
[--C-:B------:R-:W-:Y:S01]  /*16e0*/  LOP3.LUT P1, RZ, R10, R13, R7.reuse, 0xf8, !PT ;  /* 0x0000000d0aff7212 */ /* 0x100fe2000782f807 */
[----:B------:R-:W-:Y:S01]  /*16f0*/  VIADD R10, R11, 0xffffff04 ;  /* 0xffffff040b0a7836 */ /* 0x000fe20000000000 */
[C---:B------:R-:W-:Y:S02]  /*1700*/  LOP3.LUT P0, RZ, R16.reuse, 0x1, RZ, 0xc0, !PT ;  /* 0x0000000110ff7812 */ /* 0x040fe4000780c0ff */
[----:B------:R-:W-:Y:S02]  /*1710*/  LOP3.LUT P2, RZ, R16, 0x2, RZ, 0xc0, !PT ;  /* 0x0000000210ff7812 */ /* 0x000fe4000784c0ff */
[----:B------:R-:W-:Y:S02]  /*1720*/  SHF.R.U32.HI R7, RZ, R10, R7 ;  /* 0x0000000aff077219 */ /* 0x000fe40000011607 */
[----:B------:R-:W-:Y:S02]  /*1730*/  PLOP3.LUT P0, PT, P0, P1, P2, 0xe0, 0x0 ;  /* 0x000000000000781c */ /* 0x000fe40000703c20 */
[----:B------:R-:W-:-:S02]  /*1740*/  LOP3.LUT P1, RZ, R2, 0x7fffff, RZ, 0xc0, !PT ;  /* 0x007fffff02ff7812 */ /* 0x000fc4000782c0ff */
[----:B------:R-:W-:-:S05]  /*1750*/  SEL R3, RZ, 0x1, !P0 ;  /* 0x00000001ff037807 */ /* 0x000fca0004000000 */
[----:B------:R-:W-:-:S05]  /*1760*/  IMAD.MOV R3, RZ, RZ, -R3 ;  /* 0x000000ffff037224 */ /* 0x000fca00078e0a03 */
[----:B------:R-:W-:-:S13]  /*1770*/  ISETP.GE.AND P0, PT, R3, RZ, PT ;  /* 0x000000ff0300720c */ /* 0x000fda0003f06270 */
[----:B------:R-:W-:-:S04]  /*1780*/  @!P0 VIADD R7, R7, 0x1 ;  /* 0x0000000107078836 */ /* 0x000fc80000000000 */
[----:B------:R-:W-:-:S05]  /*1790*/  @!P1 IMAD.SHL.U32 R7, R7, 0x2, RZ ;  /* 0x0000000207079824 */ /* 0x000fca00078e00ff */
[----:B------:R-:W-:Y:S01]  /*17a0*/  LOP3.LUT R7, R7, 0x80000000, R2, 0xf8, !PT ;  /* 0x8000000007077812 */ /* 0x000fe200078ef802 */
[----:B------:R-:W-:Y:S06]  /*17b0*/  BRA `(.L_x_19) ;  /* 0x0000000000047947 */ /* 0x000fec0003800000 */
.L_x_20:
[----:B------:R0:W1:Y:S02]  /*17c0*/  MUFU.RCP R7, R2 ;  /* 0x0000000200077308 */ /* 0x0000640000001000 */
.L_x_19:
[----:B------:R-:W-:Y:S05]  /*17d0*/  BSYNC.RECONVERGENT B1 ;  /* 0x0000000000017941 */ /* 0x000fea0003800200 */
.L_x_17:
[----:B------:R-:W-:-:S04]  /*17e0*/  IMAD.MOV.U32 R9, RZ, RZ, 0x0 ;  /* 0x00000000ff097424 */ /* 0x000fc800078e00ff */
[----:B01----:R-:W-:Y:S05]  /*17f0*/  RET.REL.NODEC R8 `(binary_div_backward) ;  /* 0xffffffe808007950 */ /* 0x003fea0003c3ffff */
        .weak           $__internal_2_$__cuda_sm3x_div_rn_noftz_f32_slowpath
        .type           $__internal_2_$__cuda_sm3x_div_rn_noftz_f32_slowpath,@function
        .size           $__internal_2_$__cuda_sm3x_div_rn_noftz_f32_slowpath,(.L_x_61 - $__internal_2_$__cuda_sm3x_div_rn_noftz_f32_slowpath)
$__internal_2_$__cuda_sm3x_div_rn_noftz_f32_slowpath:
[--C-:B------:R-:W-:Y:S01]  /*1800*/  SHF.R.U32.HI R6, RZ, 0x17, R11.reuse ;  /* 0x00000017ff067819 */ /* 0x100fe2000001160b */
[----:B------:R-:W-:Y:S01]  /*1810*/  BSSY.RECONVERGENT B1, `(.L_x_21) ;  /* 0x0000065000017945 */ /* 0x000fe20003800200 */
[--C-:B------:R-:W-:Y:S01]  /*1820*/  SHF.R.U32.HI R3, RZ, 0x17, R0.reuse ;  /* 0x00000017ff037819 */ /* 0x100fe20000011600 */
[----:B------:R-:W-:Y:S01]  /*1830*/  IMAD.MOV.U32 R7, RZ, RZ, R0 ;  /* 0x000000ffff077224 */ /* 0x000fe200078e0000 */
[----:B------:R-:W-:Y:S01]  /*1840*/  LOP3.LUT R13, R6, 0xff, RZ, 0xc0, !PT ;  /* 0x000000ff060d7812 */ /* 0x000fe200078ec0ff */
[----:B------:R-:W-:Y:S01]  /*1850*/  IMAD.MOV.U32 R8, RZ, RZ, R11 ;  /* 0x000000ffff087224 */ /* 0x000fe200078e000b */
[----:B------:R-:W-:Y:S02]  /*1860*/  LOP3.LUT R10, R3, 0xff, RZ, 0xc0, !PT ;  /* 0x000000ff030a7812 */ /* 0x000fe400078ec0ff */
[----:B------:R-:W-:-:S03]  /*1870*/  IADD3 R12, PT, PT, R13, -0x1, RZ ;  /* 0xffffffff0d0c7810 */ /* 0x000fc60007ffe0ff */
[----:B------:R-:W-:Y:S01]  /*1880*/  VIADD R9, R10, 0xffffffff ;  /* 0xffffffff0a097836 */ /* 0x000fe20000000000 */
[----:B------:R-:W-:-:S04]  /*1890*/  ISETP.GT.U32.AND P0, PT, R12, 0xfd, PT ;  /* 0x000000fd0c00780c */ /* 0x000fc80003f04070 */
[----:B------:R-:W-:-:S13]  /*18a0*/  ISETP.GT.U32.OR P0, PT, R9, 0xfd, P0 ;  /* 0x000000fd0900780c */ /* 0x000fda0000704470 */
[----:B------:R-:W-:Y:S01]  /*18b0*/  @!P0 IMAD.MOV.U32 R6, RZ, RZ, RZ ;  /* 0x000000ffff068224 */ /* 0x000fe200078e00ff */
[----:B------:R-:W-:Y:S06]  /*18c0*/  @!P0 BRA `(.L_x_22) ;  /* 0x0000000000608947 */ /* 0x000fec0003800000 */
[----:B------:R-:W-:Y:S01]  /*18d0*/  FSETP.GTU.FTZ.AND P0, PT, |R0|, +INF , PT ;  /* 0x7f8000000000780b */ /* 0x000fe20003f1c200 */
[----:B------:R-:W-:Y:S01]  /*18e0*/  IMAD.MOV.U32 R3, RZ, RZ, R11 ;  /* 0x000000ffff037224 */ /* 0x000fe200078e000b */
[----:B------:R-:W-:-:S04]  /*18f0*/  FSETP.GTU.FTZ.AND P1, PT, |R11|, +INF , PT ;  /* 0x7f8000000b00780b */ /* 0x000fc80003f3c200 */
[----:B------:R-:W-:-:S13]  /*1900*/  PLOP3.LUT P0, PT, P0, P1, PT, 0xf8, 0x8f ;  /* 0x00000000008f781c */ /* 0x000fda0000703f70 */
[----:B------:R-:W-:Y:S05]  /*1910*/  @P0 BRA `(.L_x_23) ;  /* 0x00000004004c0947 */ /* 0x000fea0003800000 */
[----:B------:R-:W-:-:S13]  /*1920*/  LOP3.LUT P0, RZ, R8, 0x7fffffff, R7, 0xc8, !PT ;  /* 0x7fffffff08ff7812 */ /* 0x000fda000780c807 */
[----:B------:R-:W-:Y:S05]  /*1930*/  @!P0 BRA `(.L_x_24) ;  /* 0x00000004003c8947 */ /* 0x000fea0003800000 */
[C---:B------:R-:W-:Y:S02]  /*1940*/  FSETP.NEU.FTZ.AND P2, PT, |R0|.reuse, +INF , PT ;  /* 0x7f8000000000780b */ /* 0x040fe40003f5d200 */
[----:B------:R-:W-:Y:S02]  /*1950*/  FSETP.NEU.FTZ.AND P1, PT, |R3|, +INF , PT ;  /* 0x7f8000000300780b */ /* 0x000fe40003f3d200 */
[----:B------:R-:W-:-:S11]  /*1960*/  FSETP.NEU.FTZ.AND P0, PT, |R0|, +INF , PT ;  /* 0x7f8000000000780b */ /* 0x000fd60003f1d200 */
[----:B------:R-:W-:Y:S05]  /*1970*/  @!P1 BRA !P2, `(.L_x_24) ;  /* 0x00000004002c9947 */ /* 0x000fea0005000000 */
[----:B------:R-:W-:-:S04]  /*1980*/  LOP3.LUT P2, RZ, R7, 0x7fffffff, RZ, 0xc0, !PT ;  /* 0x7fffffff07ff7812 */ /* 0x000fc8000784c0ff */
[----:B------:R-:W-:-:S13]  /*1990*/  PLOP3.LUT P1, PT, P1, P2, PT, 0x2f, 0xf2 ;  /* 0x0000000000f2781c */ /* 0x000fda0000f24577 */
[----:B------:R-:W-:Y:S05]  /*19a0*/  @P1 BRA `(.L_x_25) ;  /* 0x0000000400181947 */ /* 0x000fea0003800000 */
[----:B------:R-:W-:-:S04]  /*19b0*/  LOP3.LUT P1, RZ, R8, 0x7fffffff, RZ, 0xc0, !PT ;  /* 0x7fffffff08ff7812 */ /* 0x000fc8000782c0ff */
[----:B------:R-:W-:-:S13]  /*19c0*/  PLOP3.LUT P0, PT, P0, P1, PT, 0x2f, 0xf2 ;  /* 0x0000000000f2781c */ /* 0x000fda0000702577 */
[----:B------:R-:W-:Y:S05]  /*19d0*/  @P0 BRA `(.L_x_26) ;  /* 0x0000000400000947 */ /* 0x000fea0003800000 */
[----:B------:R-:W-:Y:S02]  /*19e0*/  ISETP.GE.AND P0, PT, R9, RZ, PT ;  /* 0x000000ff0900720c */ /* 0x000fe40003f06270 */
[----:B------:R-:W-:-:S11]  /*19f0*/  ISETP.GE.AND P1, PT, R12, RZ, PT ;  /* 0x000000ff0c00720c */ /* 0x000fd60003f26270 */
[----:B------:R-:W-:Y:S01]  /*1a00*/  @P0 IMAD.MOV.U32 R6, RZ, RZ, RZ ;  /* 0x000000ffff060224 */ /* 0x000fe200078e00ff */
[----:B------:R-:W-:Y:S01]  /*1a10*/  @!P0 MOV R6, 0xffffffc0 ;  /* 0xffffffc000068802 */ /* 0x000fe20000000f00 */
[----:B------:R-:W-:Y:S01]  /*1a20*/  @!P0 FFMA R7, R0, 1.84467440737095516160e+19, RZ ;  /* 0x5f80000000078823 */ /* 0x000fe200000000ff */
[----:B------:R-:W-:-:S03]  /*1a30*/  @!P1 FFMA R8, R3, 1.84467440737095516160e+19, RZ ;  /* 0x5f80000003089823 */ /* 0x000fc600000000ff */
[----:B------:R-:W-:-:S07]  /*1a40*/  @!P1 VIADD R6, R6, 0x40 ;  /* 0x0000004006069836 */ /* 0x000fce0000000000 */
.L_x_22:
[----:B------:R-:W-:Y:S01]  /*1a50*/  LEA R3, R13, 0xc0800000, 0x17 ;  /* 0xc08000000d037811 */ /* 0x000fe200078eb8ff */
[----:B------:R-:W-:Y:S04]  /*1a60*/  BSSY.RECONVERGENT B2, `(.L_x_27) ;  /* 0x0000036000027945 */ /* 0x000fe80003800200 */
[----:B------:R-:W-:Y:S02]  /*1a70*/  IMAD.IADD R3, R8, 0x1, -R3 ;  /* 0x0000000108037824 */ /* 0x000fe400078e0a03 */
[----:B------:R-:W-:Y:S02]  /*1a80*/  VIADD R8, R10, 0xffffff81 ;  /* 0xffffff810a087836 */ /* 0x000fe40000000000 */
[----:B------:R-:W0:Y:S01]  /*1a90*/  MUFU.RCP R9, R3 ;  /* 0x0000000300097308 */ /* 0x000e220000001000 */
[----:B------:R-:W-:Y:S01]  /*1aa0*/  FADD.FTZ R11, -R3, -RZ ;  /* 0x800000ff030b7221 */ /* 0x000fe20000010100 */
[----:B------:R-:W-:-:S03]  /*1ab0*/  IMAD R0, R8, -0x800000, R7 ;  /* 0xff80000008007824 */ /* 0x000fc600078e0207 */
[----:B0-----:R-:W-:-:S04]  /*1ac0*/  FFMA R10, R9, R11, 1 ;  /* 0x3f800000090a7423 */ /* 0x001fc8000000000b */
[----:B------:R-:W-:-:S04]  /*1ad0*/  FFMA R12, R9, R10, R9 ;  /* 0x0000000a090c7223 */ /* 0x000fc80000000009 */
[----:B------:R-:W-:-:S04]  /*1ae0*/  FFMA R7, R0, R12, RZ ;  /* 0x0000000c00077223 */ /* 0x000fc800000000ff */
[----:B------:R-:W-:-:S04]  /*1af0*/  FFMA R10, R11, R7, R0 ;  /* 0x000000070b0a7223 */ /* 0x000fc80000000000 */
[----:B------:R-:W-:Y:S01]  /*1b00*/  FFMA R9, R12, R10, R7 ;  /* 0x0000000a0c097223 */ /* 0x000fe20000000007 */
[----:B------:R-:W-:-:S03]  /*1b10*/  IADD3 R7, PT, PT, R8, 0x7f, -R13 ;  /* 0x0000007f08077810 */ /* 0x000fc60007ffe80d */
[----:B------:R-:W-:Y:S02]  /*1b20*/  FFMA R10, R11, R9, R0 ;  /* 0x000000090b0a7223 */ /* 0x000fe40000000000 */
[----:B------:R-:W-:Y:S02]  /*1b30*/  IMAD.IADD R7, R7, 0x1, R6 ;  /* 0x0000000107077824 */ /* 0x000fe400078e0206 */
[----:B------:R-:W-:-:S05]  /*1b40*/  FFMA R0, R12, R10, R9 ;  /* 0x0000000a0c007223 */ /* 0x000fca0000000009 */
[----:B------:R-:W-:-:S04]  /*1b50*/  SHF.R.U32.HI R3, RZ, 0x17, R0 ;  /* 0x00000017ff037819 */ /* 0x000fc80000011600 */
[----:B------:R-:W-:-:S05]  /*1b60*/  LOP3.LUT R3, R3, 0xff, RZ, 0xc0, !PT ;  /* 0x000000ff03037812 */ /* 0x000fca00078ec0ff */
[----:B------:R-:W-:-:S04]  /*1b70*/  IMAD.IADD R11, R3, 0x1, R7 ;  /* 0x00000001030b7824 */ /* 0x000fc800078e0207 */
[----:B------:R-:W-:-:S05]  /*1b80*/  VIADD R3, R11, 0xffffffff ;  /* 0xffffffff0b037836 */ /* 0x000fca0000000000 */
[----:B------:R-:W-:-:S13]  /*1b90*/  ISETP.GE.U32.AND P0, PT, R3, 0xfe, PT ;  /* 0x000000fe0300780c */ /* 0x000fda0003f06070 */
[----:B------:R-:W-:Y:S05]  /*1ba0*/  @!P0 BRA `(.L_x_28) ;  /* 0x0000000000808947 */ /* 0x000fea0003800000 */
[----:B------:R-:W-:-:S13]  /*1bb0*/  ISETP.GT.AND P0, PT, R11, 0xfe, PT ;  /* 0x000000fe0b00780c */ /* 0x000fda0003f04270 */
[----:B------:R-:W-:Y:S05]  /*1bc0*/  @P0 BRA `(.L_x_29) ;  /* 0x00000000006c0947 */ /* 0x000fea0003800000 */
[----:B------:R-:W-:-:S13]  /*1bd0*/  ISETP.GE.AND P0, PT, R11, 0x1, PT ;  /* 0x000000010b00780c */ /* 0x000fda0003f06270 */
[----:B------:R-:W-:Y:S05]  /*1be0*/  @P0 BRA `(.L_x_30) ;  /* 0x0000000000740947 */ /* 0x000fea0003800000 */
[----:B------:R-:W-:Y:S02]  /*1bf0*/  ISETP.GE.AND P0, PT, R11, -0x18, PT ;  /* 0xffffffe80b00780c */ /* 0x000fe40003f06270 */
[----:B------:R-:W-:-:S11]  /*1c00*/  LOP3.LUT R0, R0, 0x80000000, RZ, 0xc0, !PT ;  /* 0x8000000000007812 */ /* 0x000fd600078ec0ff */
[----:B------:R-:W-:Y:S05]  /*1c10*/  @!P0 BRA `(.L_x_30) ;  /* 0x0000000000688947 */ /* 0x000fea0003800000 */
[CCC-:B------:R-:W-:Y:S01]  /*1c20*/  FFMA.RZ R3, R12.reuse, R10.reuse, R9.reuse ;  /* 0x0000000a0c037223 */ /* 0x1c0fe2000000c009 */
[C---:B------:R-:W-:Y:S01]  /*1c30*/  IADD3 R8, PT, PT, R11.reuse, 0x20, RZ ;  /* 0x000000200b087810 */ /* 0x040fe20007ffe0ff */
[CCC-:B------:R-:W-:Y:S01]  /*1c40*/  FFMA.RM R6, R12.reuse, R10.reuse, R9.reuse ;  /* 0x0000000a0c067223 */ /* 0x1c0fe20000004009 */
[----:B------:R-:W-:Y:S02]  /*1c50*/  ISETP.NE.AND P2, PT, R11, RZ, PT ;  /* 0x000000ff0b00720c */ /* 0x000fe40003f45270 */
[----:B------:R-:W-:Y:S01]  /*1c60*/  LOP3.LUT R7, R3, 0x7fffff, RZ, 0xc0, !PT ;  /* 0x007fffff03077812 */ /* 0x000fe200078ec0ff */
[----:B------:R-:W-:Y:S01]  /*1c70*/  FFMA.RP R3, R12, R10, R9 ;  /* 0x0000000a0c037223 */ /* 0x000fe20000008009 */
[----:B------:R-:W-:Y:S01]  /*1c80*/  IMAD.MOV R9, RZ, RZ, -R11 ;  /* 0x000000ffff097224 */ /* 0x000fe200078e0a0b */
[----:B------:R-:W-:Y:S02]  /*1c90*/  ISETP.NE.AND P1, PT, R11, RZ, PT ;  /* 0x000000ff0b00720c */ /* 0x000fe40003f25270 */
[----:B------:R-:W-:-:S02]  /*1ca0*/  LOP3.LUT R7, R7, 0x800000, RZ, 0xfc, !PT ;  /* 0x0080000007077812 */ /* 0x000fc400078efcff */
[----:B------:R-:W-:Y:S02]  /*1cb0*/  FSETP.NEU.FTZ.AND P0, PT, R3, R6, PT ;  /* 0x000000060300720b */ /* 0x000fe40003f1d000 */
[----:B------:R-:W-:Y:S02]  /*1cc0*/  SHF.L.U32 R8, R7, R8, RZ ;  /* 0x0000000807087219 */ /* 0x000fe400000006ff */
[----:B------:R-:W-:Y:S02]  /*1cd0*/  SEL R6, R9, RZ, P2 ;  /* 0x000000ff09067207 */ /* 0x000fe40001000000 */
[----:B------:R-:W-:Y:S02]  /*1ce0*/  ISETP.NE.AND P1, PT, R8, RZ, P1 ;  /* 0x000000ff0800720c */ /* 0x000fe40000f25270 */
[----:B------:R-:W-:Y:S02]  /*1cf0*/  SHF.R.U32.HI R6, RZ, R6, R7 ;  /* 0x00000006ff067219 */ /* 0x000fe40000011607 */
[----:B------:R-:W-:-:S02]  /*1d00*/  PLOP3.LUT P0, PT, P0, P1, PT, 0xf8, 0x8f ;  /* 0x00000000008f781c */ /* 0x000fc40000703f70 */
[----:B------:R-:W-:Y:S02]  /*1d10*/  SHF.R.U32.HI R8, RZ, 0x1, R6 ;  /* 0x00000001ff087819 */ /* 0x000fe40000011606 */
[----:B------:R-:W-:-:S04]  /*1d20*/  SEL R3, RZ, 0x1, !P0 ;  /* 0x00000001ff037807 */ /* 0x000fc80004000000 */
[----:B------:R-:W-:-:S04]  /*1d30*/  LOP3.LUT R3, R3, 0x1, R8, 0xf8, !PT ;  /* 0x0000000103037812 */ /* 0x000fc800078ef808 */
[----:B------:R-:W-:-:S05]  /*1d40*/  LOP3.LUT R3, R3, R6, RZ, 0xc0, !PT ;  /* 0x0000000603037212 */ /* 0x000fca00078ec0ff */
[----:B------:R-:W-:-:S05]  /*1d50*/  IMAD.IADD R3, R8, 0x1, R3 ;  /* 0x0000000108037824 */ /* 0x000fca00078e0203 */
[----:B------:R-:W-:Y:S01]  /*1d60*/  LOP3.LUT R0, R3, R0, RZ, 0xfc, !PT ;  /* 0x0000000003007212 */ /* 0x000fe200078efcff */
[----:B------:R-:W-:Y:S06]  /*1d70*/  BRA `(.L_x_30) ;  /* 0x0000000000107947 */ /* 0x000fec0003800000 */
.L_x_29:
[----:B------:R-:W-:-:S04]  /*1d80*/  LOP3.LUT R0, R0, 0x80000000, RZ, 0xc0, !PT ;  /* 0x8000000000007812 */ /* 0x000fc800078ec0ff */
[----:B------:R-:W-:Y:S01]  /*1d90*/  LOP3.LUT R0, R0, 0x7f800000, RZ, 0xfc, !PT ;  /* 0x7f80000000007812 */ /* 0x000fe200078efcff */
[----:B------:R-:W-:Y:S06]  /*1da0*/  BRA `(.L_x_30) ;  /* 0x0000000000047947 */ /* 0x000fec0003800000 */
.L_x_28:
[----:B------:R-:W-:-:S07]  /*1db0*/  IMAD R0, R7, 0x800000, R0 ;  /* 0x0080000007007824 */ /* 0x000fce00078e0200 */
.L_x_30:
[----:B------:R-:W-:Y:S05]  /*1dc0*/  BSYNC.RECONVERGENT B2 ;  /* 0x0000000000027941 */ /* 0x000fea0003800200 */
.L_x_27:
[----:B------:R-:W-:Y:S05]  /*1dd0*/  BRA `(.L_x_31) ;  /* 0x0000000000207947 */ /* 0x000fea0003800000 */
.L_x_26:
[----:B------:R-:W-:-:S04]  /*1de0*/  LOP3.LUT R0, R8, 0x80000000, R7, 0x48, !PT ;  /* 0x8000000008007812 */ /* 0x000fc800078e4807 */
[----:B------:R-:W-:Y:S01]  /*1df0*/  LOP3.LUT R0, R0, 0x7f800000, RZ, 0xfc, !PT ;  /* 0x7f80000000007812 */ /* 0x000fe200078efcff */
[----:B------:R-:W-:Y:S06]  /*1e00*/  BRA `(.L_x_31) ;  /* 0x0000000000147947 */ /* 0x000fec0003800000 */
.L_x_25:
[----:B------:R-:W-:Y:S01]  /*1e10*/  LOP3.LUT R0, R8, 0x80000000, R7, 0x48, !PT ;  /* 0x8000000008007812 */ /* 0x000fe200078e4807 */
[----:B------:R-:W-:Y:S06]  /*1e20*/  BRA `(.L_x_31) ;  /* 0x00000000000c7947 */ /* 0x000fec0003800000 */
.L_x_24:
[----:B------:R-:W0:Y:S01]  /*1e30*/  MUFU.RSQ R0, -QNAN ;  /* 0xffc0000000007908 */ /* 0x000e220000001400 */
[----:B------:R-:W-:Y:S05]  /*1e40*/  BRA `(.L_x_31) ;  /* 0x0000000000047947 */ /* 0x000fea0003800000 */
.L_x_23:
[----:B------:R-:W-:-:S07]  /*1e50*/  FADD.FTZ R0, R0, R3 ;  /* 0x0000000300007221 */ /* 0x000fce0000010000 */
.L_x_31:
[----:B------:R-:W-:Y:S05]  /*1e60*/  BSYNC.RECONVERGENT B1 ;  /* 0x0000000000017941 */ /* 0x000fea0003800200 */
.L_x_21:
[----:B------:R-:W-:-:S04]  /*1e70*/  IMAD.MOV.U32 R3, RZ, RZ, 0x0 ;  /* 0x00000000ff037424 */ /* 0x000fc800078e00ff */
[----:B0-----:R-:W-:Y:S05]  /*1e80*/  RET.REL.NODEC R2 `(binary_div_backward) ;  /* 0xffffffe0025c7950 */ /* 0x001fea0003c3ffff */
.L_x_32:
[----:B------:R-:W-:-:S00]  /*1e90*/  BRA `(.L_x_32) ;  /* 0xfffffffc00fc7947 */ /* 0x000fc0000383ffff */
[----:B------:R-:W-:-:S00]  /*1ea0*/  NOP ;  /* 0x0000000000007918 */ /* 0x000fc00000000000 */
        /* <DEDUP_REMOVED lines=13> */
.L_x_61:


//--------------------- .text.binary_div_forward  --------------------------
	.section	.text.binary_div_forward,"ax",@progbits
	.align	128
        .global         binary_div_forward
        .type           binary_div_forward,@function
        .size           binary_div_forward,(.L_x_63 - binary_div_forward)
        .other          binary_div_forward,@"STO_CUDA_ENTRY STV_DEFAULT"
binary_div_forward:
.text.binary_div_forward:
        /* <DEDUP_REMOVED lines=22> */
.L_x_36:
        /* <DEDUP_REMOVED lines=19> */
[----:B-1----:R-:W-:Y:S02]  /*0290*/  HFMA2 R2, -RZ, RZ, 0, 0 ;  /* 0x00000000ff027431 */ /* 0x002fe400000001ff */
[----:B--2---:R-:W-:-:S04]  /*02a0*/  IMAD R5, R5, R3, RZ ;  /* 0x0000000305057224 */ /* 0x004fc800078e02ff */
[----:B------:R-:W-:-:S06]  /*02b0*/  IMAD.HI.U32 R3, R3, R5, R2 ;  /* 0x0000000503037227 */ /* 0x000fcc00078e0002 */
[----:B------:R-:W-:-:S04]  /*02c0*/  IMAD.HI.U32 R3, R3, R16, RZ ;  /* 0x0000001003037227 */ /* 0x000fc800078e00ff */
[----:B------:R-:W-:-:S04]  /*02d0*/  IMAD.MOV R5, RZ, RZ, -R3 ;  /* 0x000000ffff057224 */ /* 0x000fc800078e0a03 */
[----:B------:R-:W-:-:S05]  /*02e0*/  IMAD R5, R18, R5, R16 ;  /* 0x0000000512057224 */ /* 0x000fca00078e0210 */
[----:B------:R-:W-:-:S13]  /*02f0*/  ISETP.GE.U32.AND P0, PT, R5, R18, PT ;  /* 0x000000120500720c */ /* 0x000fda0003f06070 */
[----:B------:R-:W-:Y:S02]  /*0300*/  @P0 IMAD.IADD R5, R5, 0x1, -R18 ;  /* 0x0000000105050824 */ /* 0x000fe400078e0a12 */
[----:B------:R-:W-:-:S03]  /*0310*/  @P0 VIADD R3, R3, 0x1 ;  /* 0x0000000103030836 */ /* 0x000fc60000000000 */
[----:B------:R-:W-:-:S13]  /*0320*/  ISETP.GE.U32.AND P1, PT, R5, R18, PT ;  /* 0x000000120500720c */ /* 0x000fda0003f26070 */
[----:B------:R-:W-:Y:S01]  /*0330*/  @P1 VIADD R3, R3, 0x1 ;  /* 0x0000000103031836 */ /* 0x000fe20000000000 */
[----:B------:R-:W-:-:S04]  /*0340*/  @!P2 LOP3.LUT R3, RZ, R18, RZ, 0x33, !PT ;  /* 0x00000012ff03a212 */ /* 0x000fc800078e33ff */
[----:B------:R-:W-:Y:S01]  /*0350*/  MOV R4, R3 ;  /* 0x0000000300047202 */ /* 0x000fe20000000f00 */
[----:B------:R-:W-:-:S04]  /*0360*/  IMAD.MOV R5, RZ, RZ, -R3 ;  /* 0x000000ffff057224 */ /* 0x000fc800078e0a03 */
[----:B------:R-:W-:Y:S01]  /*0370*/  IMAD R18, R18, R5, R16 ;  /* 0x0000000512127224 */ /* 0x000fe200078e0210 */
[----:B------:R-:W-:Y:S06]  /*0380*/  BRA `(.L_x_35) ;  /* 0x00000000001c7947 */ /* 0x000fec0003800000 */
.L_x_34:
[----:B------:R-:W-:Y:S01]  /*0390*/  IMAD.MOV.U32 R6, RZ, RZ, R16 ;  /* 0x000000ffff067224 */ /* 0x000fe200078e0010 */
[----:B------:R-:W-:Y:S01]  /*03a0*/  MOV R2, 0x3e0 ;  /* 0x000003e000027802 */ /* 0x000fe20000000f00 */
[----:B------:R-:W-:Y:S02]  /*03b0*/  IMAD.MOV.U32 R4, RZ, RZ, R18 ;  /* 0x000000ffff047224 */ /* 0x000fe400078e0012 */
[----:B------:R-:W-:-:S07]  /*03c0*/  IMAD.MOV.U32 R3, RZ, RZ, R19 ;  /* 0x000000ffff037224 */ /* 0x000fce00078e0013 */
[----:B0-----:R-:W-:Y:S05]  /*03d0*/  CALL.REL.NOINC `($__internal_3_$__cuda_sm20_div_u64) ;  /* 0x0000000800c07944 */ /* 0x001fea0003c00000 */
[----:B------:R-:W-:-:S04]  /*03e0*/  IMAD.MOV R3, RZ, RZ, -R4 ;  /* 0x000000ffff037224 */ /* 0x000fc800078e0a04 */
[----:B------:R-:W-:-:S07]  /*03f0*/  IMAD R18, R18, R3, R16 ;  /* 0x0000000312127224 */ /* 0x000fce00078e0210 */
.L_x_35:
[----:B0-----:R-:W-:-:S04]  /*0400*/  LEA R2, P0, R12, R14, 0x3 ;  /* 0x0000000e0c027211 */ /* 0x001fc800078018ff */
[----:B------:R-:W-:-:S05]  /*0410*/  LEA.HI.X R3, R12, R15, RZ, 0x3, P0 ;  /* 0x0000000f0c037211 */ /* 0x000fca00000f1cff */
[----:B------:R-:W2:Y:S01]  /*0420*/  LDG.E R2, desc[UR10][R2.64] ;  /* 0x0000000a02027981 */ /* 0x000ea2000c1e1900 */
[----:B------:R-:W-:Y:S01]  /*0430*/  UIADD3 UR6, UPT, UPT, UR4, 0x1, URZ ;  /* 0x0000000104067890 */ /* 0x000fe2000fffe0ff */
[----:B------:R-:W-:Y:S01]  /*0440*/  IMAD.MOV.U32 R16, RZ, RZ, R4 ;  /* 0x000000ffff107224 */ /* 0x000fe200078e0004 */
[----:B------:R-:W-:Y:S02]  /*0450*/  UMOV UR7, URZ ;  /* 0x000000ff00077c82 */ /* 0x000fe40008000000 */
[----:B------:R-:W-:Y:S01]  /*0460*/  UISETP.GE.U32.AND UP0, UPT, UR6, UR8, UPT ;  /* 0x000000080600728c */ /* 0x000fe2000bf06070 */
[----:B------:R-:W-:Y:S01]  /*0470*/  IMAD.U32 R13, RZ, RZ, UR7 ;  /* 0x00000007ff0d7e24 */ /* 0x000fe2000f8e00ff */
[----:B------:R-:W-:Y:S01]  /*0480*/  MOV R12, UR6 ;  /* 0x00000006000c7c02 */ /* 0x000fe20008000f00 */
[----:B------:R-:W-:Y:S01]  /*0490*/  UMOV UR4, UR6 ;  /* 0x0000000600047c82 */ /* 0x000fe20008000000 */
[----:B------:R-:W-:Y:S01]  /*04a0*/  UISETP.GE.U32.AND.EX UP0, UPT, URZ, UR9, UPT, UP0 ;  /* 0x00000009ff00728c */ /* 0x000fe2000bf06100 */
[----:B--2---:R-:W-:-:S08]  /*04b0*/  IMAD R11, R2, R18, R11 ;  /* 0x00000012020b7224 */ /* 0x004fd000078e020b */
[----:B------:R-:W-:Y:S05]  /*04c0*/  BRA.U !UP0, `(.L_x_36) ;  /* 0xfffffffd08247547 */ /* 0x000fea000b83ffff */
[----:B------:R-:W-:Y:S02]  /*04d0*/  IMAD.MOV.U32 R12, RZ, RZ, R11 ;  /* 0x000000ffff0c7224 */ /* 0x000fe400078e000b */
[----:B------:R-:W-:-:S07]  /*04e0*/  IMAD.MOV.U32 R13, RZ, RZ, RZ ;  /* 0x000000ffff0d7224 */ /* 0x000fce00078e00ff */
.L_x_33:
[----:B------:R-:W-:Y:S01]  /*04f0*/  UISETP.NE.U32.AND UP0, UPT, UR8, URZ, UPT ;  /* 0x000000ff0800728c */ /* 0x000fe2000bf05070 */
[----:B------:R-:W-:-:S03]  /*0500*/  CS2R R14, SRZ ;  /* 0x00000000000e7805 */ /* 0x000fc6000001ff00 */
[----:B------:R-:W-:-:S09]  /*0510*/  UISETP.NE.AND.EX UP0, UPT, UR9, URZ, UPT, UP0 ;  /* 0x000000ff0900728c */ /* 0x000fd2000bf05300 */
[----:B------:R-:W-:Y:S05]  /*0520*/  BRA.U !UP0, `(.L_x_37) ;  /* 0x0000000108fc7547 */ /* 0x000fea000b800000 */
[----:B------:R-:W0:Y:S01]  /*0530*/  LDC.64 R16, c[0x0][0x3b0] ;  /* 0x0000ec00ff107b82 */ /* 0x000e220000000a00 */
[----:B------:R-:W-:Y:S01]  /*0540*/  IMAD.MOV.U32 R19, RZ, RZ, R0 ;  /* 0x000000ffff137224 */ /* 0x000fe200078e0000 */
[----:B------:R-:W1:Y:S01]  /*0550*/  LDCU.64 UR8, c[0x0][0x388] ;  /* 0x00007100ff0877ac */ /* 0x000e620008000a00 */
[----:B------:R-:W-:Y:S01]  /*0560*/  IMAD.MOV.U32 R11, RZ, RZ, RZ ;  /* 0x000000ffff0b7224 */ /* 0x000fe200078e00ff */
[----:B------:R-:W2:Y:S01]  /*0570*/  LDCU.64 UR12, c[0x0][0x390] ;  /* 0x00007200ff0c77ac */ /* 0x000ea20008000a00 */
[----:B------:R-:W-:-:S05]  /*0580*/  UMOV UR4, URZ ;  /* 0x000000ff00047c82 */ /* 0x000fca0008000000 */
.L_x_40:
[----:B------:R-:W-:Y:S02]  /*0590*/  LOP3.LUT R18, RZ, R14, RZ, 0x33, !PT ;  /* 0x0000000eff127212 */ /* 0x000fe400078e33ff */
[----:B------:R-:W-:Y:S02]  /*05a0*/  LOP3.LUT R3, RZ, R15, RZ, 0x33, !PT ;  /* 0x0000000fff037212 */ /* 0x000fe400078e33ff */
[----:B-1----:R-:W-:-:S04]  /*05b0*/  IADD3 R18, P0, PT, R18, UR8, RZ ;  /* 0x0000000812127c10 */ /* 0x002fc8000ff1e0ff */
[----:B------:R-:W-:Y:S02]  /*05c0*/  IADD3.X R3, PT, PT, R3, UR9, RZ, P0, !PT ;  /* 0x0000000903037c10 */ /* 0x000fe400087fe4ff */
[C---:B------:R-:W-:Y:S02]  /*05d0*/  SHF.L.U32 R14, R18.reuse, 0x3, RZ ;  /* 0x00000003120e7819 */ /* 0x040fe400000006ff */
        /* <DEDUP_REMOVED lines=30> */
.L_x_38:
[----:B------:R-:W-:Y:S01]  /*07c0*/  IMAD.MOV.U32 R6, RZ, RZ, R19 ;  /* 0x000000ffff067224 */ /* 0x000fe200078e0013 */
[----:B------:R-:W-:Y:S01]  /*07d0*/  MOV R3, R15 ;  /* 0x0000000f00037202 */ /* 0x000fe20000000f00 */
[----:B------:R-:W-:Y:S01]  /*07e0*/  IMAD.MOV.U32 R4, RZ, RZ, R14 ;  /* 0x000000ffff047224 */ /* 0x000fe200078e000e */
[----:B------:R-:W-:-:S07]  /*07f0*/  MOV R2, 0x810 ;  /* 0x0000081000027802 */ /* 0x000fce0000000f00 */
[----:B0-----:R-:W-:Y:S05]  /*0800*/  CALL.REL.NOINC `($__internal_3_$__cuda_sm20_div_u64) ;  /* 0x0000000400b47944 */ /* 0x001fea0003c00000 */
[----:B------:R-:W-:-:S04]  /*0810*/  IMAD.MOV R2, RZ, RZ, -R4 ;  /* 0x000000ffff027224 */ /* 0x000fc800078e0a04 */
[----:B------:R-:W-:-:S07]  /*0820*/  IMAD R14, R14, R2, R19 ;  /* 0x000000020e0e7224 */ /* 0x000fce00078e0213 */
.L_x_39:
        /* <DEDUP_REMOVED lines=13> */
[----:B------:R-:W-:Y:S02]  /*0900*/  HFMA2 R15, -RZ, RZ, 0, 0 ;  /* 0x00000000ff0f7431 */ /* 0x000fe400000001ff */
[----:B------:R-:W-:-:S07]  /*0910*/  IMAD.MOV.U32 R14, RZ, RZ, R11 ;  /* 0x000000ffff0e7224 */ /* 0x000fce00078e000b */
.L_x_37:
[----:B------:R-:W-:Y:S01]  /*0920*/  UISETP.NE.U32.AND UP0, UPT, UR8, URZ, UPT ;  /* 0x000000ff0800728c */ /* 0x000fe2000bf05070 */
[----:B------:R-:W-:-:S03]  /*0930*/  CS2R R4, SRZ ;  /* 0x0000000000047805 */ /* 0x000fc6000001ff00 */
[----:B------:R-:W-:-:S09]  /*0940*/  UISETP.NE.AND.EX UP0, UPT, UR9, URZ, UPT, UP0 ;  /* 0x000000ff0900728c */ /* 0x000fd2000bf05300 */
[----:B------:R-:W-:Y:S05]  /*0950*/  BRA.U !UP0, `(.L_x_41) ;  /* 0x0000000108f87547 */ /* 0x000fea000b800000 */
[----:B------:R-:W0:Y:S01]  /*0960*/  LDC.64 R16, c[0x0][0x3c0] ;  /* 0x0000f000ff107b82 */ /* 0x000e220000000a00 */
[----:B------:R-:W-:Y:S01]  /*0970*/  IMAD.MOV.U32 R20, RZ, RZ, RZ ;  /* 0x000000ffff147224 */ /* 0x000fe200078e00ff */
[----:B------:R-:W1:Y:S01]  /*0980*/  LDCU.64 UR12, c[0x0][0x388] ;  /* 0x00007100ff0c77ac */ /* 0x000e620008000a00 */
[----:B------:R-:W2:Y:S01]  /*0990*/  LDCU.64 UR8, c[0x0][0x390] ;  /* 0x00007200ff0877ac */ /* 0x000ea20008000a00 */
[----:B------:R-:W-:-:S05]  /*09a0*/  UMOV UR4, URZ ;  /* 0x000000ff00047c82 */ /* 0x000fca0008000000 */
.L_x_44:
        /* <DEDUP_REMOVED lines=22> */
[----:B------:R-:W-:-:S05]  /*0b10*/  IMAD.HI.U32 R3, R3, R0, RZ ;  /* 0x0000000003037227 */ /* 0x000fca00078e00ff */
[----:B------:R-:W-:-:S05]  /*0b20*/  IADD3 R5, PT, PT, -R3, RZ, RZ ;  /* 0x000000ff03057210 */ /* 0x000fca0007ffe1ff */
[----:B------:R-:W-:-:S05]  /*0b30*/  IMAD R5, R18, R5, R0 ;  /* 0x0000000512057224 */ /* 0x000fca00078e0200 */
[----:B------:R-:W-:-:S13]  /*0b40*/  ISETP.GE.U32.AND P0, PT, R5, R18, PT ;  /* 0x000000120500720c */ /* 0x000fda0003f06070 */
[----:B------:R-:W-:Y:S02]  /*0b50*/  @P0 IMAD.IADD R5, R5, 0x1, -R18 ;  /* 0x0000000105050824 */ /* 0x000fe400078e0a12 */
        /* <DEDUP_REMOVED lines=8> */
.L_x_42:
[----:B------:R-:W-:Y:S01]  /*0be0*/  MOV R6, R0 ;  /* 0x0000000000067202 */ /* 0x000fe20000000f00 */
[----:B------:R-:W-:Y:S01]  /*0bf0*/  IMAD.MOV.U32 R4, RZ, RZ, R18 ;  /* 0x000000ffff047224 */ /* 0x000fe200078e0012 */
[----:B------:R-:W-:Y:S01]  /*0c00*/  MOV R2, 0xc30 ;  /* 0x00000c3000027802 */ /* 0x000fe20000000f00 */
[----:B------:R-:W-:-:S07]  /*0c10*/  IMAD.MOV.U32 R3, RZ, RZ, R19 ;  /* 0x000000ffff037224 */ /* 0x000fce00078e0013 */
[----:B0-----:R-:W-:Y:S05]  /*0c20*/  CALL.REL.NOINC `($__internal_3_$__cuda_sm20_div_u64) ;  /* 0x0000000000ac7944 */ /* 0x001fea0003c00000 */
[----:B------:R-:W-:-:S04]  /*0c30*/  IMAD.MOV R3, RZ, RZ, -R4 ;  /* 0x000000ffff037224 */ /* 0x000fc800078e0a04 */
[----:B------:R-:W-:-:S07]  /*0c40*/  IMAD R18, R18, R3, R0 ;  /* 0x0000000312127224 */ /* 0x000fce00078e0200 */
.L_x_43:
[----:B0-----:R-:W-:-:S04]  /*0c50*/  LEA R2, P0, R11, R16, 0x3 ;  /* 0x000000100b027211 */ /* 0x001fc800078018ff */
[----:B------:R-:W-:-:S06]  /*0c60*/  LEA.HI.X R3, R11, R17, RZ, 0x3, P0 ;  /* 0x000000110b037211 */ /* 0x000fcc00000f1cff */
[----:B------:R-:W2:Y:S01]  /*0c70*/  LDG.E R3, desc[UR10][R2.64] ;  /* 0x0000000a02037981 */ /* 0x000ea2000c1e1900 */
[----:B------:R-:W-:Y:S01]  /*0c80*/  UIADD3 UR6, UPT, UPT, UR4, 0x1, URZ ;  /* 0x0000000104067890 */ /* 0x000fe2000fffe0ff */
[----:B------:R-:W-:Y:S01]  /*0c90*/  IMAD.MOV.U32 R0, RZ, RZ, R4 ;  /* 0x000000ffff007224 */ /* 0x000fe200078e0004 */
[----:B------:R-:W-:Y:S02]  /*0ca0*/  UMOV UR7, URZ ;  /* 0x000000ff00077c82 */ /* 0x000fe40008000000 */
[----:B------:R-:W-:Y:S01]  /*0cb0*/  UISETP.GE.U32.AND UP0, UPT, UR6, UR12, UPT ;  /* 0x0000000c0600728c */ /* 0x000fe2000bf06070 */
[----:B------:R-:W-:Y:S01]  /*0cc0*/  MOV R5, UR7 ;  /* 0x0000000700057c02 */ /* 0x000fe20008000f00 */
[----:B------:R-:W-:Y:S01]  /*0cd0*/  IMAD.U32 R4, RZ, RZ, UR6 ;  /* 0x00000006ff047e24 */ /* 0x000fe2000f8e00ff */
[----:B------:R-:W-:Y:S01]  /*0ce0*/  UMOV UR4, UR6 ;  /* 0x0000000600047c82 */ /* 0x000fe20008000000 */
[----:B------:R-:W-:Y:S01]  /*0cf0*/  UISETP.GE.U32.AND.EX UP0, UPT, URZ, UR13, UPT, UP0 ;  /* 0x0000000dff00728c */ /* 0x000fe2000bf06100 */
[----:B--2---:R-:W-:-:S08]  /*0d00*/  IMAD R20, R3, R18, R20 ;  /* 0x0000001203147224 */ /* 0x004fd000078e0214 */
[----:B------:R-:W-:Y:S05]  /*0d10*/  BRA.U !UP0, `(.L_x_44) ;  /* 0xfffffffd08247547 */ /* 0x000fea000b83ffff */
[----:B------:R-:W-:Y:S02]  /*0d20*/  IMAD.MOV.U32 R4, RZ, RZ, R20 ;  /* 0x000000ffff047224 */ /* 0x000fe400078e0014 */
[----:B------:R-:W-:-:S07]  /*0d30*/  IMAD.MOV.U32 R5, RZ, RZ, RZ ;  /* 0x000000ffff057224 */ /* 0x000fce00078e00ff */
.L_x_41:
[----:B------:R-:W0:Y:S02]  /*0d40*/  LDCU.64 UR4, c[0x0][0x3a8] ;  /* 0x00007500ff0477ac */ /* 0x000e240008000a00 */
[----:B0-----:R-:W-:-:S04]  /*0d50*/  LEA R6, P0, R14, UR4, 0x2 ;  /* 0x000000040e067c11 */ /* 0x001fc8000f8010ff */
[----:B------:R-:W-:Y:S01]  /*0d60*/  LEA.HI.X R7, R14, UR5, R15, 0x2, P0 ;  /* 0x000000050e077c11 */ /* 0x000fe200080f140f */
[----:B------:R-:W0:Y:S05]  /*0d70*/  LDCU.64 UR4, c[0x0][0x398] ;  /* 0x00007300ff0477ac */ /* 0x000e2a0008000a00 */
[----:B------:R-:W2:Y:S01]  /*0d80*/  LDG.E R7, desc[UR10][R6.64] ;  /* 0x0000000a06077981 */ /* 0x000ea2000c1e1900 */
[----:B0-----:R-:W-:-:S04]  /*0d90*/  LEA R2, P0, R12, UR4, 0x2 ;  /* 0x000000040c027c11 */ /* 0x001fc8000f8010ff */
[----:B------:R-:W-:-:S05]  /*0da0*/  LEA.HI.X R3, R12, UR5, R13, 0x2, P0 ;  /* 0x000000050c037c11 */ /* 0x000fca00080f140d */
[----:B------:R-:W3:Y:S01]  /*0db0*/  LDG.E R0, desc[UR10][R2.64] ;  /* 0x0000000a02007981 */ /* 0x000ee2000c1e1900 */
[----:B------:R-:W-:Y:S01]  /*0dc0*/  BSSY.RECONVERGENT B0, `(.L_x_45) ;  /* 0x000000c000007945 */ /* 0x000fe20003800200 */
[----:B--2---:R-:W0:Y:S02]  /*0dd0*/  MUFU.RCP R8, R7 ;  /* 0x0000000700087308 */ /* 0x004e240000001000 */
[----:B0-----:R-:W-:-:S04]  /*0de0*/  FFMA R9, -R7, R8, 1 ;  /* 0x3f80000007097423 */ /* 0x001fc80000000108 */
[----:B------:R-:W-:Y:S02]  /*0df0*/  FFMA R9, R8, R9, R8 ;  /* 0x0000000908097223 */ /* 0x000fe40000000008 */
[----:B---3--:R-:W0:Y:S02]  /*0e00*/  FCHK P0, R0, R7 ;  /* 0x0000000700007302 */ /* 0x008e240000000000 */
[----:B------:R-:W-:-:S04]  /*0e10*/  FFMA R8, R0, R9, RZ ;  /* 0x0000000900087223 */ /* 0x000fc800000000ff */
[----:B------:R-:W-:-:S04]  /*0e20*/  FFMA R10, -R7, R8, R0 ;  /* 0x00000008070a7223 */ /* 0x000fc80000000100 */
[----:B------:R-:W-:Y:S01]  /*0e30*/  FFMA R9, R9, R10, R8 ;  /* 0x0000000a09097223 */ /* 0x000fe20000000008 */
[----:B0-----:R-:W-:Y:S06]  /*0e40*/  @!P0 BRA `(.L_x_46) ;  /* 0x00000000000c8947 */ /* 0x001fec0003800000 */
[----:B------:R-:W-:-:S07]  /*0e50*/  MOV R2, 0xe70 ;  /* 0x00000e7000027802 */ /* 0x000fce0000000f00 */
[----:B------:R-:W-:Y:S05]  /*0e60*/  CALL.REL.NOINC `($__internal_4_$__cuda_sm3x_div_rn_noftz_f32_slowpath) ;  /* 0x0000000400187944 */ /* 0x000fea0003c00000 */
[----:B------:R-:W-:-:S07]  /*0e70*/  IMAD.MOV.U32 R9, RZ, RZ, R0 ;  /* 0x000000ffff097224 */ /* 0x000fce00078e0000 */
.L_x_46:
[----:B------:R-:W-:Y:S05]  /*0e80*/  BSYNC.RECONVERGENT B0 ;  /* 0x0000000000007941 */ /* 0x000fea0003800200 */
.L_x_45:
[----:B------:R-:W0:Y:S02]  /*0e90*/  LDCU.64 UR4, c[0x0][0x3b8] ;  /* 0x00007700ff0477ac */ /* 0x000e240008000a00 */
[----:B0-----:R-:W-:-:S04]  /*0ea0*/  LEA R2, P0, R4, UR4, 0x2 ;  /* 0x0000000404027c11 */ /* 0x001fc8000f8010ff */
[----:B------:R-:W-:-:S05]  /*0eb0*/  LEA.HI.X R3, R4, UR5, R5, 0x2, P0 ;  /* 0x0000000504037c11 */ /* 0x000fca00080f1405 */
[----:B------:R-:W-:Y:S01]  /*0ec0*/  STG.E desc[UR10][R2.64], R9 ;  /* 0x0000000902007986 */ /* 0x000fe2000c10190a */
[----:B------:R-:W-:Y:S05]  /*0ed0*/  EXIT ;  /* 0x000000000000794d */ /* 0x000fea0003800000 */
        .weak           $__internal_3_$__cuda_sm20_div_u64
        .type           $__internal_3_$__cuda_sm20_div_u64,@function
        .size           $__internal_3_$__cuda_sm20_div_u64,($__internal_4_$__cuda_sm3x_div_rn_noftz_f32_slowpath - $__internal_3_$__cuda_sm20_div_u64)
$__internal_3_$__cuda_sm20_div_u64:
[----:B------:R-:W-:-:S06]  /*0ee0*/  IMAD.MOV.U32 R5, RZ, RZ, R3 ;  /* 0x000000ffff057224 */ /* 0x000fcc00078e0003 */
[----:B------:R-:W0:Y:S08]  /*0ef0*/  I2F.U64.RP R5, R4 ;  /* 0x0000000400057312 */ /* 0x000e300000309000 */
[----:B0-----:R-:W0:Y:S02]  /*0f00*/  MUFU.RCP R24, R5 ;  /* 0x0000000500187308 */ /* 0x001e240000001000 */
[----:B0-----:R-:W-:-:S06]  /*0f10*/  VIADD R24, R24, 0x1ffffffe ;  /* 0x1ffffffe18187836 */ /* 0x001fcc0000000000 */
[----:B------:R-:W0:Y:S02]  /*0f20*/  F2I.U64.TRUNC R24, R24 ;  /* 0x0000001800187311 */ /* 0x000e24000020d800 */
[----:B0-----:R-:W-:-:S04]  /*0f30*/  IMAD.WIDE.U32 R8, R24, R4, RZ ;  /* 0x0000000418087225 */ /* 0x001fc800078e00ff */
[C---:B------:R-:W-:Y:S01]  /*0f40*/  IMAD R7, R24.reuse, R3, R9 ;  /* 0x0000000318077224 */ /* 0x040fe200078e0209 */
[----:B------:R-:W-:Y:S01]  /*0f50*/  IADD3 R8, P0, PT, RZ, -R8, RZ ;  /* 0x80000008ff087210 */ /* 0x000fe20007f1e0ff */
[----:B------:R-:W-:Y:S02]  /*0f60*/  IMAD.MOV.U32 R23, RZ, RZ, R24 ;  /* 0x000000ffff177224 */ /* 0x000fe400078e0018 */
[----:B------:R-:W-:Y:S02]  /*0f70*/  IMAD R7, R25, R4, R7 ;  /* 0x0000000419077224 */ /* 0x000fe400078e0207 */
[----:B------:R-:W-:-:S03]  /*0f80*/  IMAD.HI.U32 R22, R24, R8, RZ ;  /* 0x0000000818167227 */ /* 0x000fc600078e00ff */
[----:B------:R-:W-:Y:S01]  /*0f90*/  IADD3.X R7, PT, PT, RZ, ~R7, RZ, P0, !PT ;  /* 0x80000007ff077210 */ /* 0x000fe200007fe4ff */
[----:B------:R-:W-:-:S04]  /*0fa0*/  IMAD.MOV.U32 R9, RZ, RZ, RZ ;  /* 0x000000ffff097224 */ /* 0x000fc800078e00ff */
        /* <DEDUP_REMOVED lines=25> */
[----:B------:R-:W-:-:S04]  /*1140*/  IADD3 R5, P1, PT, R7, R8, RZ ;  /* 0x0000000807057210 */ /* 0x000fc80007f3e0ff */
[----:B------:R-:W-:Y:S01]  /*1150*/  IADD3.X R9, PT, PT, R9, RZ, RZ, P0, !PT ;  /* 0x000000ff09097210 */ /* 0x000fe200007fe4ff */
        /* <DEDUP_REMOVED lines=9> */
[----:B------:R-:W-:-:S03]  /*11f0*/  ISETP.GE.U32.AND.EX P0, PT, R6, R3, PT, P0 ;  /* 0x000000030600720c */ /* 0x000fc60003f06100 */
[----:B------:R-:W-:Y:S01]  /*1200*/  IMAD.X R9, R6, 0x1, ~R3, P1 ;  /* 0x0000000106097824 */ /* 0x000fe200008e0e03 */
[----:B------:R-:W-:Y:S02]  /*1210*/  SEL R7, R8, R7, P0 ;  /* 0x0000000708077207 */ /* 0x000fe40000000000 */
[----:B------:R-:W-:Y:S02]  /*1220*/  SEL R10, R10, R5, P0 ;  /* 0x000000050a0a7207 */ /* 0x000fe40000000000 */
[----:B------:R-:W-:Y:S02]  /*1230*/  SEL R6, R9, R6, P0 ;  /* 0x0000000609067207 */ /* 0x000fe40000000000 */
[----:B------:R-:W-:Y:S01]  /*1240*/  ISETP.GE.U32.AND P0, PT, R7, R4, PT ;  /* 0x000000040700720c */ /* 0x000fe20003f06070 */
[----:B------:R-:W-:Y:S01]  /*1250*/  VIADD R5, R10, 0x1 ;  /* 0x000000010a057836 */ /* 0x000fe20000000000 */
[----:B------:R-:W-:Y:S02]  /*1260*/  ISETP.NE.U32.AND P1, PT, R4, RZ, PT ;  /* 0x000000ff0400720c */ /* 0x000fe40003f25070 */
[----:B------:R-:W-:-:S02]  /*1270*/  ISETP.GE.U32.AND.EX P0, PT, R6, R3, PT, P0 ;  /* 0x000000030600720c */ /* 0x000fc40003f06100 */
[----:B------:R-:W-:Y:S01]  /*1280*/  ISETP.NE.AND.EX P1, PT, R3, RZ, PT, P1 ;  /* 0x000000ff0300720c */ /* 0x000fe20003f25310 */
[----:B------:R-:W-:Y:S01]  /*1290*/  HFMA2 R3, -RZ, RZ, 0, 0 ;  /* 0x00000000ff037431 */ /* 0x000fe200000001ff */
[----:B------:R-:W-:-:S04]  /*12a0*/  SEL R4, R5, R10, P0 ;  /* 0x0000000a05047207 */ /* 0x000fc80000000000 */
[----:B------:R-:W-:Y:S01]  /*12b0*/  SEL R4, R4, 0xffffffff, P1 ;  /* 0xffffffff04047807 */ /* 0x000fe20000800000 */
[----:B------:R-:W-:Y:S06]  /*12c0*/  RET.REL.NODEC R2 `(binary_div_forward) ;  /* 0xffffffec024c7950 */ /* 0x000fec0003c3ffff */
        .weak           $__internal_4_$__cuda_sm3x_div_rn_noftz_f32_slowpath
        .type           $__internal_4_$__cuda_sm3x_div_rn_noftz_f32_slowpath,@function
        .size           $__internal_4_$__cuda_sm3x_div_rn_noftz_f32_slowpath,(.L_x_63 - $__internal_4_$__cuda_sm3x_div_rn_noftz_f32_slowpath)
$__internal_4_$__cuda_sm3x_div_rn_noftz_f32_slowpath:
[----:B------:R-:W-:Y:S01]  /*12d0*/  SHF.R.U32.HI R6, RZ, 0x17, R7 ;  /* 0x00000017ff067819 */ /* 0x000fe20000011607 */
[----:B------:R-:W-:Y:S01]  /*12e0*/  BSSY.RECONVERGENT B1, `(.L_x_47) ;  /* 0x0000064000017945 */ /* 0x000fe20003800200 */
[--C-:B------:R-:W-:Y:S02]  /*12f0*/  SHF.R.U32.HI R3, RZ, 0x17, R0.reuse ;  /* 0x00000017ff037819 */ /* 0x100fe40000011600 */
[----:B------:R-:W-:Y:S01]  /*1300*/  LOP3.LUT R12, R6, 0xff, RZ, 0xc0, !PT ;  /* 0x000000ff060c7812 */ /* 0x000fe200078ec0ff */
[----:B------:R-:W-:Y:S01]  /*1310*/  IMAD.MOV.U32 R6, RZ, RZ, R0 ;  /* 0x000000ffff067224 */ /* 0x000fe200078e0000 */
[----:B------:R-:W-:-:S03]  /*1320*/  LOP3.LUT R10, R3, 0xff, RZ, 0xc0, !PT ;  /* 0x000000ff030a7812 */ /* 0x000fc600078ec0ff */
[----:B------:R-:W-:Y:S02]  /*1330*/  VIADD R11, R12, 0xffffffff ;  /* 0xffffffff0c0b7836 */ /* 0x000fe40000000000 */
[----:B------:R-:W-:-:S03]  /*1340*/  VIADD R9, R10, 0xffffffff ;  /* 0xffffffff0a097836 */ /* 0x000fc60000000000 */
[----:B------:R-:W-:-:S04]  /*1350*/  ISETP.GT.U32.AND P0, PT, R11, 0xfd, PT ;  /* 0x000000fd0b00780c */ /* 0x000fc80003f04070 */
[----:B------:R-:W-:-:S13]  /*1360*/  ISETP.GT.U32.OR P0, PT, R9, 0xfd, P0 ;  /* 0x000000fd0900780c */ /* 0x000fda0000704470 */
[----:B------:R-:W-:Y:S01]  /*1370*/  @!P0 IMAD.MOV.U32 R8, RZ, RZ, RZ ;  /* 0x000000ffff088224 */ /* 0x000fe200078e00ff */
[----:B------:R-:W-:Y:S06]  /*1380*/  @!P0 BRA `(.L_x_48) ;  /* 0x0000000000608947 */ /* 0x000fec0003800000 */
[----:B------:R-:W-:Y:S02]  /*1390*/  FSETP.GTU.FTZ.AND P0, PT, |R0|, +INF , PT ;  /* 0x7f8000000000780b */ /* 0x000fe40003f1c200 */
[----:B------:R-:W-:Y:S02]  /*13a0*/  FSETP.GTU.FTZ.AND P1, PT, |R7|, +INF , PT ;  /* 0x7f8000000700780b */ /* 0x000fe40003f3c200 */
[----:B------:R-:W-:Y:S02]  /*13b0*/  MOV R3, R7 ;  /* 0x0000000700037202 */ /* 0x000fe40000000f00 */
        /* <DEDUP_REMOVED lines=16> */
[----:B------:R-:W-:Y:S02]  /*14c0*/  @P0 IMAD.MOV.U32 R8, RZ, RZ, RZ ;  /* 0x000000ffff080224 */ /* 0x000fe400078e00ff */
[----:B------:R-:W-:Y:S01]  /*14d0*/  @!P0 FFMA R6, R0, 1.84467440737095516160e+19, RZ ;  /* 0x5f80000000068823 */ /* 0x000fe200000000ff */
[----:B------:R-:W-:Y:S02]  /*14e0*/  @!P0 IMAD.MOV.U32 R8, RZ, RZ, -0x40 ;  /* 0xffffffc0ff088424 */ /* 0x000fe400078e00ff */
[----:B------:R-:W-:Y:S02]  /*14f0*/  @!P1 FFMA R7, R3, 1.84467440737095516160e+19, RZ ;  /* 0x5f80000003079823 */ /* 0x000fe400000000ff */
[----:B------:R-:W-:-:S07]  /*1500*/  @!P1 VIADD R8, R8, 0x40 ;  /* 0x0000004008089836 */ /* 0x000fce0000000000 */
.L_x_48:
[----:B------:R-:W-:Y:S01]  /*1510*/  LEA R0, R12, 0xc0800000, 0x17 ;  /* 0xc08000000c007811 */ /* 0x000fe200078eb8ff */
[----:B------:R-:W-:Y:S01]  /*1520*/  BSSY.RECONVERGENT B2, `(.L_x_53) ;  /* 0x0000036000027945 */ /* 0x000fe20003800200 */
[----:B------:R-:W-:-:S03]  /*1530*/  IADD3 R3, PT, PT, R10, -0x7f, RZ ;  /* 0xffffff810a037810 */ /* 0x000fc60007ffe0ff */
[----:B------:R-:W-:Y:S02]  /*1540*/  IMAD.IADD R7, R7, 0x1, -R0 ;  /* 0x0000000107077824 */ /* 0x000fe400078e0a00 */
[----:B------:R-:W-:Y:S02]  /*1550*/  IMAD R0, R3, -0x800000, R6 ;  /* 0xff80000003007824 */ /* 0x000fe400078e0206 */
[----:B------:R0:W1:Y:S01]  /*1560*/  MUFU.RCP R9, R7 ;  /* 0x0000000700097308 */ /* 0x0000620000001000 */
[----:B------:R-:W-:Y:S01]  /*1570*/  FADD.FTZ R11, -R7, -RZ ;  /* 0x800000ff070b7221 */ /* 0x000fe20000010100 */
[----:B0-----:R-:W-:-:S05]  /*1580*/  IADD3 R7, PT, PT, R3, 0x7f, -R12 ;  /* 0x0000007f03077810 */ /* 0x001fca0007ffe80c */
[----:B------:R-:W-:Y:S02]  /*1590*/  IMAD.IADD R7, R7, 0x1, R8 ;  /* 0x0000000107077824 */ /* 0x000fe400078e0208 */
[----:B-1----:R-:W-:-:S04]  /*15a0*/  FFMA R10, R9, R11, 1 ;  /* 0x3f800000090a7423 */ /* 0x002fc8000000000b */
[----:B------:R-:W-:-:S04]  /*15b0*/  FFMA R13, R9, R10, R9 ;  /* 0x0000000a090d7223 */ /* 0x000fc80000000009 */
[----:B------:R-:W-:-:S04]  /*15c0*/  FFMA R6, R0, R13, RZ ;  /* 0x0000000d00067223 */ /* 0x000fc800000000ff */
[----:B------:R-:W-:-:S04]  /*15d0*/  FFMA R9, R11, R6, R0 ;  /* 0x000000060b097223 */ /* 0x000fc80000000000 */
[----:B------:R-:W-:-:S04]  /*15e0*/  FFMA R6, R13, R9, R6 ;  /* 0x000000090d067223 */ /* 0x000fc80000000006 */
[----:B------:R-:W-:-:S04]  /*15f0*/  FFMA R11, R11, R6, R0 ;  /* 0x000000060b0b7223 */ /* 0x000fc80000000000 */
        /* <DEDUP_REMOVED lines=14> */
[-CC-:B------:R-:W-:Y:S01]  /*16e0*/  FFMA.RZ R3, R13, R11.reuse, R6.reuse ;  /* 0x0000000b0d037223 */ /* 0x180fe2000000c006 */
[C---:B------:R-:W-:Y:S01]  /*16f0*/  VIADD R8, R9.reuse, 0x20 ;  /* 0x0000002009087836 */ /* 0x040fe20000000000 */
[C---:B------:R-:W-:Y:S02]  /*1700*/  ISETP.NE.AND P2, PT, R9.reuse, RZ, PT ;  /* 0x000000ff0900720c */ /* 0x040fe40003f45270 */
[----:B------:R-:W-:Y:S02]  /*1710*/  ISETP.NE.AND P1, PT, R9, RZ, PT ;  /* 0x000000ff0900720c */ /* 0x000fe40003f25270 */
[----:B------:R-:W-:Y:S01]  /*1720*/  LOP3.LUT R7, R3, 0x7fffff, RZ, 0xc0, !PT ;  /* 0x007fffff03077812 */ /* 0x000fe200078ec0ff */
[CCC-:B------:R-:W-:Y:S01]  /*1730*/  FFMA.RP R3, R13.reuse, R11.reuse, R6.reuse ;  /* 0x0000000b0d037223 */ /* 0x1c0fe20000008006 */
[----:B------:R-:W-:Y:S01]  /*1740*/  FFMA.RM R6, R13, R11, R6 ;  /* 0x0000000b0d067223 */ /* 0x000fe20000004006 */
[----:B------:R-:W-:Y:S02]  /*1750*/  IADD3 R9, PT, PT, -R9, RZ, RZ ;  /* 0x000000ff09097210 */ /* 0x000fe40007ffe1ff */
        /* <DEDUP_REMOVED lines=14> */
.L_x_55:
[----:B------:R-:W-:-:S04]  /*1840*/  LOP3.LUT R0, R0, 0x80000000, RZ, 0xc0, !PT ;  /* 0x8000000000007812 */ /* 0x000fc800078ec0ff */
[----:B------:R-:W-:Y:S01]  /*1850*/  LOP3.LUT R0, R0, 0x7f800000, RZ, 0xfc, !PT ;  /* 0x7f80000000007812 */ /* 0x000fe200078efcff */
[----:B------:R-:W-:Y:S06]  /*1860*/  BRA `(.L_x_56) ;  /* 0x0000000000047947 */ /* 0x000fec0003800000 */
.L_x_54:
[----:B------:R-:W-:-:S07]  /*1870*/  IMAD R0, R7, 0x800000, R0 ;  /* 0x0080000007007824 */ /* 0x000fce00078e0200 */
.L_x_56:
[----:B------:R-:W-:Y:S05]  /*1880*/  BSYNC.RECONVERGENT B2 ;  /* 0x0000000000027941 */ /* 0x000fea0003800200 */
.L_x_53:
[----:B------:R-:W-:Y:S05]  /*1890*/  BRA `(.L_x_57) ;  /* 0x0000000000207947 */ /* 0x000fea0003800000 */
.L_x_52:
[----:B------:R-:W-:-:S04]  /*18a0*/  LOP3.LUT R0, R7, 0x80000000, R6, 0x48, !PT ;  /* 0x8000000007007812 */ /* 0x000fc800078e4806 */
[----:B------:R-:W-:Y:S01]  /*18b0*/  LOP3.LUT R0, R0, 0x7f800000, RZ, 0xfc, !PT ;  /* 0x7f80000000007812 */ /* 0x000fe200078efcff */
[----:B------:R-:W-:Y:S06]  /*18c0*/  BRA `(.L_x_57) ;  /* 0x0000000000147947 */ /* 0x000fec0003800000 */
.L_x_51:
[----:B------:R-:W-:Y:S01]  /*18d0*/  LOP3.LUT R0, R7, 0x80000000, R6, 0x48, !PT ;  /* 0x8000000007007812 */ /* 0x000fe200078e4806 */
[----:B------:R-:W-:Y:S06]  /*18e0*/  BRA `(.L_x_57) ;  /* 0x00000000000c7947 */ /* 0x000fec0003800000 */
.L_x_50:
[----:B------:R-:W0:Y:S01]  /*18f0*/  MUFU.RSQ R0, -QNAN ;  /* 0xffc0000000007908 */ /* 0x000e220000001400 */
[----:B------:R-:W-:Y:S05]  /*1900*/  BRA `(.L_x_57) ;  /* 0x0000000000047947 */ /* 0x000fea0003800000 */
.L_x_49:
[----:B------:R-:W-:-:S07]  /*1910*/  FADD.FTZ R0, R0, R3 ;  /* 0x0000000300007221 */ /* 0x000fce0000010000 */
.L_x_57:
[----:B------:R-:W-:Y:S05]  /*1920*/  BSYNC.RECONVERGENT B1 ;  /* 0x0000000000017941 */ /* 0x000fea0003800200 */
.L_x_47:
[----:B------:R-:W-:-:S04]  /*1930*/  IMAD.MOV.U32 R3, RZ, RZ, 0x0 ;  /* 0x00000000ff037424 */ /* 0x000fc800078e00ff */
[----:B0-----:R-:W-:Y:S05]  /*1940*/  RET.REL.NODEC R2 `(binary_div_forward) ;  /* 0xffffffe402ac7950 */ /* 0x001fea0003c3ffff */
.L_x_58:
        /* <DEDUP_REMOVED lines=11> */
.L_x_63:


//--------------------- .nv.shared.reserved.0     --------------------------
	.section	.nv.shared.reserved.0,"aw",@nobits
	.weak		__nv_reservedSMEM_offset_0_alias
	.size		__nv_reservedSMEM_offset_0_alias, 0, 64
	.other		__nv_reservedSMEM_offset_0_alias,@"STO_CUDA_RESERVED_SHARED STV_DEFAULT"
__nv_reservedSMEM_offset_0_alias:
	.zero		0
	.zero		64


//--------------------- .nv.constant0.binary_div_backward --------------------------
	.section	.nv.constant0.binary_div_backward,"a",@progbits
	.sectionflags	@""
	.align	4
.nv.constant0.binary_div_backward:
	.zero		984


//--------------------- .nv.constant0.binary_div_forward --------------------------
	.section	.nv.constant0.binary_div_forward,"a",@progbits
	.sectionflags	@""
	.align	4
.nv.constant0.binary_div_forward:
	.zero		968


//--------------------- SYMBOLS --------------------------

	.type		.nv.reservedSmem.offset0,@object
	.size		.nv.reservedSmem.offset0,0x4
